//
// Generated by NVIDIA NVVM Compiler
//
// Compiler Build ID: CL-36424714
// Cuda compilation tools, release 13.0, V13.0.88
// Based on NVVM 20.0.0
//

.version 9.0
.target sm_100
.address_size 64

	// .globl	_Z13invert_colorsPfS_ii
// _ZZ19convolution1DKernelPfS_iiiiE10input_tile has been demoted
// _ZZ19convolution1DKernelPfS_iiiiE15horizontal_tile has been demoted

.visible .entry _Z13invert_colorsPfS_ii(
	.param .u64 .ptr .align 1 _Z13invert_colorsPfS_ii_param_0,
	.param .u64 .ptr .align 1 _Z13invert_colorsPfS_ii_param_1,
	.param .u32 _Z13invert_colorsPfS_ii_param_2,
	.param .u32 _Z13invert_colorsPfS_ii_param_3
)
{
	.reg .pred 	%p<2>;
	.reg .b32 	%r<8>;
	.reg .b32 	%f<4>;
	.reg .b64 	%rd<8>;

	ld.param.u64 	%rd1, [_Z13invert_colorsPfS_ii_param_0];
	ld.param.u64 	%rd2, [_Z13invert_colorsPfS_ii_param_1];
	ld.param.u32 	%r2, [_Z13invert_colorsPfS_ii_param_2];
	ld.param.u32 	%r3, [_Z13invert_colorsPfS_ii_param_3];
	mov.u32 	%r4, %ctaid.x;
	mov.u32 	%r5, %ntid.x;
	mov.u32 	%r6, %tid.x;
	mad.lo.s32 	%r1, %r4, %r5, %r6;
	mul.lo.s32 	%r7, %r3, %r2;
	setp.ge.s32 	%p1, %r1, %r7;
	@%p1 bra 	$L__BB0_2;
	cvta.to.global.u64 	%rd3, %rd1;
	cvta.to.global.u64 	%rd4, %rd2;
	mul.wide.s32 	%rd5, %r1, 4;
	add.s64 	%rd6, %rd3, %rd5;
	ld.global.f32 	%f1, [%rd6];
	mov.f32 	%f2, 0f3F800000;
	sub.f32 	%f3, %f2, %f1;
	add.s64 	%rd7, %rd4, %rd5;
	st.global.f32 	[%rd7], %f3;
$L__BB0_2:
	ret;

}
	// .globl	_Z19convolution1DKernelPfS_iiii
.visible .entry _Z19convolution1DKernelPfS_iiii(
	.param .u64 .ptr .align 1 _Z19convolution1DKernelPfS_iiii_param_0,
	.param .u64 .ptr .align 1 _Z19convolution1DKernelPfS_iiii_param_1,
	.param .u32 _Z19convolution1DKernelPfS_iiii_param_2,
	.param .u32 _Z19convolution1DKernelPfS_iiii_param_3,
	.param .u32 _Z19convolution1DKernelPfS_iiii_param_4,
	.param .u32 _Z19convolution1DKernelPfS_iiii_param_5
)
{
	.reg .pred 	%p<115>;
	.reg .b32 	%r<260>;
	.reg .b32 	%f<148>;
	.reg .b64 	%rd<43>;
	// demoted variable
	.shared .align 4 .b8 _ZZ19convolution1DKernelPfS_iiiiE10input_tile[5184];
	// demoted variable
	.shared .align 4 .b8 _ZZ19convolution1DKernelPfS_iiiiE15horizontal_tile[4608];
	ld.param.u64 	%rd4, [_Z19convolution1DKernelPfS_iiii_param_0];
	ld.param.u32 	%r79, [_Z19convolution1DKernelPfS_iiii_param_2];
	ld.param.u32 	%r80, [_Z19convolution1DKernelPfS_iiii_param_3];
	ld.param.u32 	%r81, [_Z19convolution1DKernelPfS_iiii_param_5];
	cvta.to.global.u64 	%rd1, %rd4;
	mov.u32 	%r257, %tid.x;
	mov.u32 	%r2, %tid.y;
	mov.u32 	%r82, %ctaid.x;
	mov.u32 	%r3, %ntid.x;
	mov.u32 	%r4, %ntid.y;
	mul.lo.s32 	%r5, %r82, %r3;
	shl.b32 	%r6, %r81, 5;
	or.b32  	%r7, %r6, 4;
	setp.ge.s32 	%p6, %r2, %r7;
	@%p6 bra 	$L__BB1_24;
	mul.lo.s32 	%r8, %r81, %r5;
	add.s32 	%r9, %r257, %r3;
	max.u32 	%r83, %r9, %r7;
	setp.lt.u32 	%p7, %r9, %r7;
	selp.u32 	%r84, 1, 0, %p7;
	add.s32 	%r85, %r9, %r84;
	sub.s32 	%r86, %r83, %r85;
	div.u32 	%r87, %r86, %r3;
	add.s32 	%r10, %r87, %r84;
	add.s32 	%r88, %r257, %r8;
	add.s32 	%r12, %r88, %r3;
	add.s32 	%r89, %r12, -2;
	setp.gt.s32 	%p8, %r12, 1;
	setp.lt.s32 	%p9, %r89, %r80;
	and.pred  	%p1, %p8, %p9;
	add.s32 	%r13, %r9, %r3;
	add.s32 	%r14, %r12, %r3;
	add.s32 	%r90, %r89, %r3;
	setp.gt.s32 	%p10, %r14, 1;
	setp.lt.s32 	%p11, %r90, %r80;
	and.pred  	%p2, %p10, %p11;
	cvt.u64.u32 	%rd6, %r88;
	not.pred 	%p22, %p1;
	cvt.u64.u32 	%rd11, %r12;
	not.pred 	%p28, %p2;
	cvt.u64.u32 	%rd16, %r14;
	mov.u32 	%r251, %r2;
$L__BB1_2:
	setp.ge.u32 	%p12, %r257, %r7;
	@%p12 bra 	$L__BB1_23;
	and.b32  	%r91, %r10, 3;
	setp.eq.s32 	%p13, %r91, 3;
	mov.u32 	%r92, %ctaid.y;
	mul.lo.s32 	%r93, %r92, %r4;
	mad.lo.s32 	%r16, %r81, %r93, %r251;
	add.s32 	%r17, %r16, -2;
	mul.lo.s32 	%r18, %r17, %r80;
	mov.u32 	%r94, _ZZ19convolution1DKernelPfS_iiiiE10input_tile;
	mad.lo.s32 	%r19, %r251, 144, %r94;
	mov.u32 	%r252, %r257;
	@%p13 bra 	$L__BB1_12;
	setp.ge.s32 	%p14, %r17, %r79;
	add.s32 	%r95, %r88, -2;
	setp.ge.s32 	%p15, %r95, %r80;
	min.s32 	%r96, %r88, %r16;
	setp.lt.s32 	%p16, %r96, 2;
	or.pred  	%p17, %p15, %p14;
	or.pred  	%p18, %p17, %p16;
	@%p18 bra 	$L__BB1_6;
	cvt.s64.s32 	%rd5, %r18;
	add.s64 	%rd7, %rd6, %rd5;
	shl.b64 	%rd8, %rd7, 2;
	add.s64 	%rd9, %rd1, %rd8;
	ld.global.f32 	%f34, [%rd9+-8];
	shl.b32 	%r97, %r257, 2;
	add.s32 	%r98, %r19, %r97;
	st.shared.f32 	[%r98], %f34;
$L__BB1_6:
	setp.eq.s32 	%p19, %r91, 0;
	mov.u32 	%r252, %r9;
	@%p19 bra 	$L__BB1_12;
	setp.lt.s32 	%p21, %r16, 2;
	or.pred  	%p23, %p22, %p21;
	or.pred  	%p24, %p23, %p14;
	@%p24 bra 	$L__BB1_9;
	cvt.s64.s32 	%rd10, %r18;
	add.s64 	%rd12, %rd11, %rd10;
	shl.b64 	%rd13, %rd12, 2;
	add.s64 	%rd14, %rd1, %rd13;
	ld.global.f32 	%f35, [%rd14+-8];
	shl.b32 	%r100, %r9, 2;
	add.s32 	%r101, %r19, %r100;
	st.shared.f32 	[%r101], %f35;
$L__BB1_9:
	setp.eq.s32 	%p25, %r91, 1;
	mov.u32 	%r252, %r13;
	@%p25 bra 	$L__BB1_12;
	add.s32 	%r252, %r13, %r3;
	or.pred  	%p29, %p28, %p21;
	or.pred  	%p30, %p29, %p14;
	@%p30 bra 	$L__BB1_12;
	cvt.s64.s32 	%rd15, %r18;
	add.s64 	%rd17, %rd16, %rd15;
	shl.b64 	%rd18, %rd17, 2;
	add.s64 	%rd19, %rd1, %rd18;
	ld.global.f32 	%f36, [%rd19+-8];
	shl.b32 	%r103, %r13, 2;
	add.s32 	%r104, %r19, %r103;
	st.shared.f32 	[%r104], %f36;
$L__BB1_12:
	setp.lt.u32 	%p31, %r10, 3;
	@%p31 bra 	$L__BB1_23;
	cvt.s64.s32 	%rd20, %r18;
$L__BB1_14:
	setp.ge.s32 	%p32, %r17, %r79;
	add.s32 	%r24, %r252, %r8;
	add.s32 	%r25, %r24, -2;
	setp.ge.s32 	%p33, %r25, %r80;
	min.s32 	%r105, %r24, %r16;
	setp.lt.s32 	%p34, %r105, 2;
	or.pred  	%p35, %p33, %p32;
	or.pred  	%p36, %p35, %p34;
	@%p36 bra 	$L__BB1_16;
	cvt.u64.u32 	%rd21, %r24;
	add.s64 	%rd22, %rd21, %rd20;
	shl.b64 	%rd23, %rd22, 2;
	add.s64 	%rd24, %rd1, %rd23;
	ld.global.f32 	%f37, [%rd24+-8];
	shl.b32 	%r106, %r252, 2;
	add.s32 	%r107, %r19, %r106;
	st.shared.f32 	[%r107], %f37;
$L__BB1_16:
	add.s32 	%r26, %r252, %r3;
	add.s32 	%r27, %r24, %r3;
	add.s32 	%r28, %r25, %r3;
	setp.ge.s32 	%p38, %r28, %r80;
	min.s32 	%r108, %r27, %r16;
	setp.lt.s32 	%p39, %r108, 2;
	or.pred  	%p40, %p38, %p32;
	or.pred  	%p41, %p40, %p39;
	@%p41 bra 	$L__BB1_18;
	cvt.u64.u32 	%rd26, %r27;
	add.s64 	%rd27, %rd26, %rd20;
	shl.b64 	%rd28, %rd27, 2;
	add.s64 	%rd29, %rd1, %rd28;
	ld.global.f32 	%f38, [%rd29+-8];
	shl.b32 	%r109, %r26, 2;
	add.s32 	%r110, %r19, %r109;
	st.shared.f32 	[%r110], %f38;
$L__BB1_18:
	setp.ge.s32 	%p42, %r17, %r79;
	add.s32 	%r29, %r26, %r3;
	add.s32 	%r30, %r27, %r3;
	add.s32 	%r31, %r28, %r3;
	setp.ge.s32 	%p43, %r31, %r80;
	min.s32 	%r111, %r30, %r16;
	setp.lt.s32 	%p44, %r111, 2;
	or.pred  	%p45, %p43, %p42;
	or.pred  	%p46, %p45, %p44;
	@%p46 bra 	$L__BB1_20;
	cvt.u64.u32 	%rd31, %r30;
	add.s64 	%rd32, %rd31, %rd20;
	shl.b64 	%rd33, %rd32, 2;
	add.s64 	%rd34, %rd1, %rd33;
	ld.global.f32 	%f39, [%rd34+-8];
	shl.b32 	%r112, %r29, 2;
	add.s32 	%r113, %r19, %r112;
	st.shared.f32 	[%r113], %f39;
$L__BB1_20:
	add.s32 	%r32, %r29, %r3;
	add.s32 	%r33, %r30, %r3;
	add.s32 	%r114, %r31, %r3;
	setp.ge.s32 	%p48, %r114, %r80;
	min.s32 	%r115, %r33, %r16;
	setp.lt.s32 	%p49, %r115, 2;
	or.pred  	%p50, %p48, %p42;
	or.pred  	%p51, %p50, %p49;
	@%p51 bra 	$L__BB1_22;
	cvt.u64.u32 	%rd36, %r33;
	add.s64 	%rd37, %rd36, %rd20;
	shl.b64 	%rd38, %rd37, 2;
	add.s64 	%rd39, %rd1, %rd38;
	ld.global.f32 	%f40, [%rd39+-8];
	shl.b32 	%r116, %r32, 2;
	add.s32 	%r117, %r19, %r116;
	st.shared.f32 	[%r117], %f40;
$L__BB1_22:
	add.s32 	%r252, %r32, %r3;
	setp.lt.s32 	%p52, %r252, %r7;
	@%p52 bra 	$L__BB1_14;
$L__BB1_23:
	add.s32 	%r251, %r251, %r4;
	setp.lt.s32 	%p53, %r251, %r7;
	@%p53 bra 	$L__BB1_2;
$L__BB1_24:
	setp.ge.s32 	%p54, %r2, %r7;
	bar.sync 	0;
	@%p54 bra 	$L__BB1_34;
	add.s32 	%r36, %r257, %r3;
	max.u32 	%r118, %r36, 32;
	setp.lt.u32 	%p55, %r36, 32;
	selp.u32 	%r119, 1, 0, %p55;
	add.s32 	%r120, %r36, %r119;
	sub.s32 	%r121, %r118, %r120;
	div.u32 	%r122, %r121, %r3;
	add.s32 	%r37, %r122, %r119;
	and.b32  	%r38, %r37, 3;
	mul.lo.s32 	%r39, %r257, %r81;
	mul.lo.s32 	%r40, %r36, %r81;
	add.s32 	%r41, %r36, %r3;
	mul.lo.s32 	%r42, %r41, %r81;
	add.s32 	%r43, %r41, %r3;
	shl.b32 	%r126, %r39, 2;
	shl.b32 	%r131, %r40, 2;
	shl.b32 	%r136, %r42, 2;
	mov.u32 	%r254, %r2;
$L__BB1_26:
	setp.gt.u32 	%p56, %r257, 31;
	@%p56 bra 	$L__BB1_33;
	setp.eq.s32 	%p57, %r38, 3;
	mov.u32 	%r123, _ZZ19convolution1DKernelPfS_iiiiE10input_tile;
	mad.lo.s32 	%r45, %r254, 144, %r123;
	shl.b32 	%r124, %r254, 7;
	mov.u32 	%r125, _ZZ19convolution1DKernelPfS_iiiiE15horizontal_tile;
	add.s32 	%r46, %r125, %r124;
	mov.u32 	%r255, %r257;
	@%p57 bra 	$L__BB1_31;
	setp.eq.s32 	%p58, %r38, 0;
	add.s32 	%r127, %r45, %r126;
	ld.shared.f32 	%f41, [%r127];
	fma.rn.f32 	%f42, %f41, 0f3D800000, 0f00000000;
	ld.shared.f32 	%f43, [%r127+4];
	fma.rn.f32 	%f44, %f43, 0f3E800000, %f42;
	ld.shared.f32 	%f45, [%r127+8];
	fma.rn.f32 	%f46, %f45, 0f3EC00000, %f44;
	ld.shared.f32 	%f47, [%r127+12];
	fma.rn.f32 	%f48, %f47, 0f3E800000, %f46;
	ld.shared.f32 	%f49, [%r127+16];
	fma.rn.f32 	%f50, %f49, 0f3D800000, %f48;
	add.s32 	%r47, %r257, %r254;
	shl.b32 	%r128, %r47, 2;
	and.b32  	%r129, %r128, 124;
	add.s32 	%r130, %r46, %r129;
	st.shared.f32 	[%r130], %f50;
	mov.u32 	%r255, %r36;
	@%p58 bra 	$L__BB1_31;
	setp.eq.s32 	%p59, %r38, 1;
	add.s32 	%r132, %r45, %r131;
	ld.shared.f32 	%f51, [%r132];
	fma.rn.f32 	%f52, %f51, 0f3D800000, 0f00000000;
	ld.shared.f32 	%f53, [%r132+4];
	fma.rn.f32 	%f54, %f53, 0f3E800000, %f52;
	ld.shared.f32 	%f55, [%r132+8];
	fma.rn.f32 	%f56, %f55, 0f3EC00000, %f54;
	ld.shared.f32 	%f57, [%r132+12];
	fma.rn.f32 	%f58, %f57, 0f3E800000, %f56;
	ld.shared.f32 	%f59, [%r132+16];
	fma.rn.f32 	%f60, %f59, 0f3D800000, %f58;
	add.s32 	%r48, %r47, %r3;
	shl.b32 	%r133, %r48, 2;
	and.b32  	%r134, %r133, 124;
	add.s32 	%r135, %r46, %r134;
	st.shared.f32 	[%r135], %f60;
	mov.u32 	%r255, %r41;
	@%p59 bra 	$L__BB1_31;
	add.s32 	%r137, %r45, %r136;
	ld.shared.f32 	%f61, [%r137];
	fma.rn.f32 	%f62, %f61, 0f3D800000, 0f00000000;
	ld.shared.f32 	%f63, [%r137+4];
	fma.rn.f32 	%f64, %f63, 0f3E800000, %f62;
	ld.shared.f32 	%f65, [%r137+8];
	fma.rn.f32 	%f66, %f65, 0f3EC00000, %f64;
	ld.shared.f32 	%f67, [%r137+12];
	fma.rn.f32 	%f68, %f67, 0f3E800000, %f66;
	ld.shared.f32 	%f69, [%r137+16];
	fma.rn.f32 	%f70, %f69, 0f3D800000, %f68;
	add.s32 	%r138, %r48, %r3;
	shl.b32 	%r139, %r138, 2;
	and.b32  	%r140, %r139, 124;
	add.s32 	%r141, %r46, %r140;
	st.shared.f32 	[%r141], %f70;
	mov.u32 	%r255, %r43;
$L__BB1_31:
	setp.lt.u32 	%p60, %r37, 3;
	@%p60 bra 	$L__BB1_33;
$L__BB1_32:
	mul.lo.s32 	%r142, %r255, %r81;
	shl.b32 	%r143, %r142, 2;
	add.s32 	%r144, %r45, %r143;
	ld.shared.f32 	%f71, [%r144];
	fma.rn.f32 	%f72, %f71, 0f3D800000, 0f00000000;
	ld.shared.f32 	%f73, [%r144+4];
	fma.rn.f32 	%f74, %f73, 0f3E800000, %f72;
	ld.shared.f32 	%f75, [%r144+8];
	fma.rn.f32 	%f76, %f75, 0f3EC00000, %f74;
	ld.shared.f32 	%f77, [%r144+12];
	fma.rn.f32 	%f78, %f77, 0f3E800000, %f76;
	ld.shared.f32 	%f79, [%r144+16];
	fma.rn.f32 	%f80, %f79, 0f3D800000, %f78;
	add.s32 	%r145, %r255, %r254;
	shl.b32 	%r146, %r145, 2;
	and.b32  	%r147, %r146, 124;
	add.s32 	%r148, %r46, %r147;
	st.shared.f32 	[%r148], %f80;
	add.s32 	%r149, %r255, %r3;
	mul.lo.s32 	%r150, %r149, %r81;
	shl.b32 	%r151, %r150, 2;
	add.s32 	%r152, %r45, %r151;
	ld.shared.f32 	%f81, [%r152];
	fma.rn.f32 	%f82, %f81, 0f3D800000, 0f00000000;
	ld.shared.f32 	%f83, [%r152+4];
	fma.rn.f32 	%f84, %f83, 0f3E800000, %f82;
	ld.shared.f32 	%f85, [%r152+8];
	fma.rn.f32 	%f86, %f85, 0f3EC00000, %f84;
	ld.shared.f32 	%f87, [%r152+12];
	fma.rn.f32 	%f88, %f87, 0f3E800000, %f86;
	ld.shared.f32 	%f89, [%r152+16];
	fma.rn.f32 	%f90, %f89, 0f3D800000, %f88;
	add.s32 	%r153, %r145, %r3;
	shl.b32 	%r154, %r153, 2;
	and.b32  	%r155, %r154, 124;
	add.s32 	%r156, %r46, %r155;
	st.shared.f32 	[%r156], %f90;
	add.s32 	%r157, %r149, %r3;
	mul.lo.s32 	%r158, %r157, %r81;
	shl.b32 	%r159, %r158, 2;
	add.s32 	%r160, %r45, %r159;
	ld.shared.f32 	%f91, [%r160];
	fma.rn.f32 	%f92, %f91, 0f3D800000, 0f00000000;
	ld.shared.f32 	%f93, [%r160+4];
	fma.rn.f32 	%f94, %f93, 0f3E800000, %f92;
	ld.shared.f32 	%f95, [%r160+8];
	fma.rn.f32 	%f96, %f95, 0f3EC00000, %f94;
	ld.shared.f32 	%f97, [%r160+12];
	fma.rn.f32 	%f98, %f97, 0f3E800000, %f96;
	ld.shared.f32 	%f99, [%r160+16];
	fma.rn.f32 	%f100, %f99, 0f3D800000, %f98;
	add.s32 	%r161, %r153, %r3;
	shl.b32 	%r162, %r161, 2;
	and.b32  	%r163, %r162, 124;
	add.s32 	%r164, %r46, %r163;
	st.shared.f32 	[%r164], %f100;
	add.s32 	%r165, %r157, %r3;
	mul.lo.s32 	%r166, %r165, %r81;
	shl.b32 	%r167, %r166, 2;
	add.s32 	%r168, %r45, %r167;
	ld.shared.f32 	%f101, [%r168];
	fma.rn.f32 	%f102, %f101, 0f3D800000, 0f00000000;
	ld.shared.f32 	%f103, [%r168+4];
	fma.rn.f32 	%f104, %f103, 0f3E800000, %f102;
	ld.shared.f32 	%f105, [%r168+8];
	fma.rn.f32 	%f106, %f105, 0f3EC00000, %f104;
	ld.shared.f32 	%f107, [%r168+12];
	fma.rn.f32 	%f108, %f107, 0f3E800000, %f106;
	ld.shared.f32 	%f109, [%r168+16];
	fma.rn.f32 	%f110, %f109, 0f3D800000, %f108;
	add.s32 	%r169, %r161, %r3;
	shl.b32 	%r170, %r169, 2;
	and.b32  	%r171, %r170, 124;
	add.s32 	%r172, %r46, %r171;
	st.shared.f32 	[%r172], %f110;
	add.s32 	%r255, %r165, %r3;
	setp.lt.u32 	%p61, %r255, 32;
	@%p61 bra 	$L__BB1_32;
$L__BB1_33:
	add.s32 	%r254, %r254, %r4;
	setp.lt.s32 	%p62, %r254, %r7;
	@%p62 bra 	$L__BB1_26;
$L__BB1_34:
	bar.sync 	0;
	setp.gt.u32 	%p63, %r257, 31;
	@%p63 bra 	$L__BB1_72;
	ld.param.u64 	%rd42, [_Z19convolution1DKernelPfS_iiii_param_1];
	mov.u32 	%r173, %ctaid.y;
	mad.lo.s32 	%r174, %r173, %r4, %r2;
	mov.u32 	%r175, %ctaid.x;
	mad.lo.s32 	%r176, %r175, %r3, %r257;
	mad.lo.s32 	%r177, %r80, %r174, %r176;
	cvta.to.global.u64 	%rd40, %rd42;
	mul.wide.s32 	%rd41, %r177, 4;
	add.s64 	%rd2, %rd40, %rd41;
	add.s32 	%r53, %r2, %r3;
	max.u32 	%r178, %r53, 32;
	setp.lt.u32 	%p64, %r53, 32;
	selp.s32 	%r54, -1, 0, %p64;
	selp.u32 	%r179, 1, 0, %p64;
	add.s32 	%r180, %r53, %r179;
	sub.s32 	%r181, %r178, %r180;
	div.u32 	%r55, %r181, %r3;
	add.s32 	%r182, %r55, %r179;
	and.b32  	%r56, %r182, 1;
	mul.lo.s32 	%r57, %r2, %r81;
	add.s32 	%r58, %r57, 2;
	shl.b32 	%r183, %r57, 7;
	mov.u32 	%r184, _ZZ19convolution1DKernelPfS_iiiiE15horizontal_tile;
	add.s32 	%r59, %r184, %r183;
	add.s32 	%r60, %r57, 1;
	setp.gt.s32 	%p65, %r57, -3;
	setp.lt.s32 	%p66, %r58, %r7;
	and.pred  	%p3, %p65, %p66;
	add.s32 	%r61, %r57, 3;
	setp.gt.s32 	%p67, %r57, -4;
	setp.lt.s32 	%p68, %r61, %r7;
	and.pred  	%p4, %p67, %p68;
	setp.gt.s32 	%p69, %r57, -5;
	setp.lt.s32 	%p70, %r57, %r6;
	and.pred  	%p5, %p69, %p70;
	add.s32 	%r62, %r57, 4;
	not.pred 	%p79, %p3;
	not.pred 	%p80, %p4;
	not.pred 	%p81, %p5;
$L__BB1_36:
	setp.gt.u32 	%p71, %r2, 31;
	mov.f32 	%f137, 0f00000000;
	@%p71 bra 	$L__BB1_70;
	setp.ne.s32 	%p72, %r56, 0;
	mov.f32 	%f137, 0f00000000;
	mov.u32 	%r259, %r2;
	@%p72 bra 	$L__BB1_48;
	setp.lt.s32 	%p73, %r57, 0;
	setp.ge.s32 	%p74, %r57, %r7;
	mov.f32 	%f137, 0f00000000;
	or.pred  	%p75, %p73, %p74;
	@%p75 bra 	$L__BB1_40;
	add.s32 	%r185, %r57, %r257;
	shl.b32 	%r186, %r185, 2;
	and.b32  	%r187, %r186, 124;
	add.s32 	%r188, %r59, %r187;
	ld.shared.f32 	%f115, [%r188];
	fma.rn.f32 	%f137, %f115, 0f3D800000, 0f00000000;
$L__BB1_40:
	setp.lt.s32 	%p76, %r57, -1;
	setp.ge.s32 	%p77, %r60, %r7;
	or.pred  	%p78, %p76, %p77;
	@%p78 bra 	$L__BB1_42;
	add.s32 	%r189, %r60, %r257;
	shl.b32 	%r190, %r189, 2;
	and.b32  	%r191, %r190, 124;
	add.s32 	%r192, %r59, %r191;
	ld.shared.f32 	%f116, [%r192+128];
	fma.rn.f32 	%f137, %f116, 0f3E800000, %f137;
$L__BB1_42:
	@%p79 bra 	$L__BB1_44;
	add.s32 	%r193, %r58, %r257;
	shl.b32 	%r194, %r193, 2;
	and.b32  	%r195, %r194, 124;
	add.s32 	%r196, %r59, %r195;
	ld.shared.f32 	%f117, [%r196+256];
	fma.rn.f32 	%f137, %f117, 0f3EC00000, %f137;
$L__BB1_44:
	@%p80 bra 	$L__BB1_46;
	add.s32 	%r197, %r61, %r257;
	shl.b32 	%r198, %r197, 2;
	and.b32  	%r199, %r198, 124;
	add.s32 	%r200, %r59, %r199;
	ld.shared.f32 	%f118, [%r200+384];
	fma.rn.f32 	%f137, %f118, 0f3E800000, %f137;
$L__BB1_46:
	mov.u32 	%r259, %r53;
	@%p81 bra 	$L__BB1_48;
	add.s32 	%r201, %r62, %r257;
	shl.b32 	%r202, %r201, 2;
	and.b32  	%r203, %r202, 124;
	add.s32 	%r204, %r59, %r203;
	ld.shared.f32 	%f119, [%r204+512];
	fma.rn.f32 	%f137, %f119, 0f3D800000, %f137;
$L__BB1_48:
	setp.eq.s32 	%p82, %r55, %r54;
	@%p82 bra 	$L__BB1_70;
$L__BB1_49:
	mul.lo.s32 	%r66, %r259, %r81;
	add.s32 	%r67, %r66, 2;
	setp.lt.s32 	%p83, %r66, 0;
	setp.ge.s32 	%p84, %r66, %r7;
	shl.b32 	%r205, %r66, 7;
	add.s32 	%r68, %r184, %r205;
	or.pred  	%p85, %p83, %p84;
	@%p85 bra 	$L__BB1_51;
	add.s32 	%r207, %r66, %r257;
	shl.b32 	%r208, %r207, 2;
	and.b32  	%r209, %r208, 124;
	add.s32 	%r210, %r68, %r209;
	ld.shared.f32 	%f120, [%r210];
	fma.rn.f32 	%f137, %f120, 0f3D800000, %f137;
$L__BB1_51:
	add.s32 	%r69, %r66, 1;
	setp.lt.s32 	%p86, %r66, -1;
	setp.ge.s32 	%p87, %r69, %r7;
	or.pred  	%p88, %p86, %p87;
	@%p88 bra 	$L__BB1_53;
	add.s32 	%r211, %r69, %r257;
	shl.b32 	%r212, %r211, 2;
	and.b32  	%r213, %r212, 124;
	add.s32 	%r214, %r68, %r213;
	ld.shared.f32 	%f121, [%r214+128];
	fma.rn.f32 	%f137, %f121, 0f3E800000, %f137;
$L__BB1_53:
	setp.lt.s32 	%p89, %r66, -2;
	setp.ge.s32 	%p90, %r67, %r7;
	or.pred  	%p91, %p89, %p90;
	@%p91 bra 	$L__BB1_55;
	add.s32 	%r215, %r67, %r257;
	shl.b32 	%r216, %r215, 2;
	and.b32  	%r217, %r216, 124;
	add.s32 	%r218, %r68, %r217;
	ld.shared.f32 	%f122, [%r218+256];
	fma.rn.f32 	%f137, %f122, 0f3EC00000, %f137;
$L__BB1_55:
	add.s32 	%r70, %r66, 3;
	setp.lt.s32 	%p92, %r66, -3;
	setp.ge.s32 	%p93, %r70, %r7;
	or.pred  	%p94, %p92, %p93;
	@%p94 bra 	$L__BB1_57;
	add.s32 	%r219, %r70, %r257;
	shl.b32 	%r220, %r219, 2;
	and.b32  	%r221, %r220, 124;
	add.s32 	%r222, %r68, %r221;
	ld.shared.f32 	%f123, [%r222+384];
	fma.rn.f32 	%f137, %f123, 0f3E800000, %f137;
$L__BB1_57:
	setp.lt.s32 	%p95, %r66, -4;
	setp.ge.s32 	%p96, %r66, %r6;
	or.pred  	%p97, %p95, %p96;
	@%p97 bra 	$L__BB1_59;
	add.s32 	%r223, %r66, %r257;
	shl.b32 	%r224, %r223, 2;
	add.s32 	%r225, %r224, 16;
	and.b32  	%r226, %r225, 124;
	add.s32 	%r227, %r68, %r226;
	ld.shared.f32 	%f124, [%r227+512];
	fma.rn.f32 	%f137, %f124, 0f3D800000, %f137;
$L__BB1_59:
	add.s32 	%r71, %r259, %r3;
	mul.lo.s32 	%r72, %r71, %r81;
	add.s32 	%r73, %r72, 2;
	setp.lt.s32 	%p98, %r72, 0;
	setp.ge.s32 	%p99, %r72, %r7;
	shl.b32 	%r228, %r72, 7;
	add.s32 	%r74, %r184, %r228;
	or.pred  	%p100, %p98, %p99;
	@%p100 bra 	$L__BB1_61;
	add.s32 	%r230, %r72, %r257;
	shl.b32 	%r231, %r230, 2;
	and.b32  	%r232, %r231, 124;
	add.s32 	%r233, %r74, %r232;
	ld.shared.f32 	%f125, [%r233];
	fma.rn.f32 	%f137, %f125, 0f3D800000, %f137;
$L__BB1_61:
	add.s32 	%r75, %r72, 1;
	setp.lt.s32 	%p101, %r72, -1;
	setp.ge.s32 	%p102, %r75, %r7;
	or.pred  	%p103, %p101, %p102;
	@%p103 bra 	$L__BB1_63;
	add.s32 	%r234, %r75, %r257;
	shl.b32 	%r235, %r234, 2;
	and.b32  	%r236, %r235, 124;
	add.s32 	%r237, %r74, %r236;
	ld.shared.f32 	%f126, [%r237+128];
	fma.rn.f32 	%f137, %f126, 0f3E800000, %f137;
$L__BB1_63:
	setp.lt.s32 	%p104, %r72, -2;
	setp.ge.s32 	%p105, %r73, %r7;
	or.pred  	%p106, %p104, %p105;
	@%p106 bra 	$L__BB1_65;
	add.s32 	%r238, %r73, %r257;
	shl.b32 	%r239, %r238, 2;
	and.b32  	%r240, %r239, 124;
	add.s32 	%r241, %r74, %r240;
	ld.shared.f32 	%f127, [%r241+256];
	fma.rn.f32 	%f137, %f127, 0f3EC00000, %f137;
$L__BB1_65:
	add.s32 	%r76, %r72, 3;
	setp.lt.s32 	%p107, %r72, -3;
	setp.ge.s32 	%p108, %r76, %r7;
	or.pred  	%p109, %p107, %p108;
	@%p109 bra 	$L__BB1_67;
	add.s32 	%r242, %r76, %r257;
	shl.b32 	%r243, %r242, 2;
	and.b32  	%r244, %r243, 124;
	add.s32 	%r245, %r74, %r244;
	ld.shared.f32 	%f128, [%r245+384];
	fma.rn.f32 	%f137, %f128, 0f3E800000, %f137;
$L__BB1_67:
	setp.lt.s32 	%p110, %r72, -4;
	setp.ge.s32 	%p111, %r72, %r6;
	or.pred  	%p112, %p110, %p111;
	@%p112 bra 	$L__BB1_69;
	add.s32 	%r246, %r72, %r257;
	shl.b32 	%r247, %r246, 2;
	add.s32 	%r248, %r247, 16;
	and.b32  	%r249, %r248, 124;
	add.s32 	%r250, %r74, %r249;
	ld.shared.f32 	%f129, [%r250+512];
	fma.rn.f32 	%f137, %f129, 0f3D800000, %f137;
$L__BB1_69:
	add.s32 	%r259, %r71, %r3;
	setp.lt.u32 	%p113, %r259, 32;
	@%p113 bra 	$L__BB1_49;
$L__BB1_70:
	add.s32 	%r257, %r257, %r4;
	setp.lt.u32 	%p114, %r257, 32;
	@%p114 bra 	$L__BB1_36;
	st.global.f32 	[%rd2], %f137;
$L__BB1_72:
	ret;

}


// ===== COMPILED SASS (sm_100) =====

	.target	sm_100

	.elftype	@"ET_EXEC"


//--------------------- .note.nv.tkinfo           --------------------------
	.section	.note.nv.tkinfo,"",@"SHT_NOTE"
	.sectionflags	@"SHF_NOTE_NV_TKINFO"
	.tkinfo
        /*0018*/ 	.word	0x00000002
        /*0030*/ 	.string	""
        /*0030*/ 	.string	"ptxas"
        /*0030*/ 	.string	"Cuda compilation tools, release 13.0, V13.0.88"
        /*0030*/ 	.string	"Build cuda_13.0.r13.0/compiler.36424714_0"
        /*0030*/ 	.string	"-arch sm_100 -m 64 "



//--------------------- .note.nv.cuinfo           --------------------------
	.section	.note.nv.cuinfo,"",@"SHT_NOTE"
	.sectionflags	@"SHF_NOTE_NV_CUINFO"
        /*0018*/ 	.short	0x0002
        /*001a*/ 	.short	0x0064
        /*001c*/ 	.short	0x0082
	.zero		2


//--------------------- .nv.info                  --------------------------
	.section	.nv.info,"",@"SHT_CUDA_INFO"
	.align	4


	//----- nvinfo : EIATTR_REGCOUNT
	.align		4
        /*0000*/ 	.byte	0x04, 0x2f
        /*0002*/ 	.short	(.L_1 - .L_0)
	.align		4
.L_0:
        /*0004*/ 	.word	index@(_Z13invert_colorsPfS_ii)
        /*0008*/ 	.word	0x0000000a


	//----- nvinfo : EIATTR_FRAME_SIZE
	.align		4
.L_1:
        /*000c*/ 	.byte	0x04, 0x11
        /*000e*/ 	.short	(.L_3 - .L_2)
	.align		4
.L_2:
        /*0010*/ 	.word	index@(_Z13invert_colorsPfS_ii)
        /*0014*/ 	.word	0x00000000


	//----- nvinfo : EIATTR_REGCOUNT
	.align		4
.L_3:
        /*0018*/ 	.byte	0x04, 0x2f
        /*001a*/ 	.short	(.L_5 - .L_4)
	.align		4
.L_4:
        /*001c*/ 	.word	index@(_Z19convolution1DKernelPfS_iiii)
        /*0020*/ 	.word	0x00000020


	//----- nvinfo : EIATTR_FRAME_SIZE
	.align		4
.L_5:
        /*0024*/ 	.byte	0x04, 0x11
        /*0026*/ 	.short	(.L_7 - .L_6)
	.align		4
.L_6:
        /*0028*/ 	.word	index@(_Z19convolution1DKernelPfS_iiii)
        /*002c*/ 	.word	0x00000000


	//----- nvinfo : EIATTR_MIN_STACK_SIZE
	.align		4
.L_7:
        /*0030*/ 	.byte	0x04, 0x12
        /*0032*/ 	.short	(.L_9 - .L_8)
	.align		4
.L_8:
        /*0034*/ 	.word	index@(_Z19convolution1DKernelPfS_iiii)
        /*0038*/ 	.word	0x00000000


	//----- nvinfo : EIATTR_MIN_STACK_SIZE
	.align		4
.L_9:
        /*003c*/ 	.byte	0x04, 0x12
        /*003e*/ 	.short	(.L_11 - .L_10)
	.align		4
.L_10:
        /*0040*/ 	.word	index@(_Z13invert_colorsPfS_ii)
        /*0044*/ 	.word	0x00000000
.L_11:


//--------------------- .nv.compat                --------------------------
	.section	.nv.compat,"",@"SHT_CUDA_COMPAT_INFO"
	.align	4
        /*0000*/ 	.byte	0x02, 0x09, 0x00, 0x00, 0x02, 0x02, 0x01, 0x00, 0x02, 0x05, 0x05, 0x00, 0x03, 0x07, 0x01, 0x01
        /*0010*/ 	.byte	0x02, 0x03, 0x00, 0x00, 0x02, 0x06, 0x01, 0x00, 0x04, 0x0b, 0x08, 0x00, 0x09, 0x00, 0x00, 0x00
        /*0020*/ 	.byte	0x00, 0x00, 0x00, 0x00


//--------------------- .nv.info._Z19convolution1DKernelPfS_iiii --------------------------
	.section	.nv.info._Z19convolution1DKernelPfS_iiii,"",@"SHT_CUDA_INFO"
	.sectionflags	@""
	.align	4


	//----- nvinfo : EIATTR_CUDA_API_VERSION
	.align		4
        /*0000*/ 	.byte	0x04, 0x37
        /*0002*/ 	.short	(.L_13 - .L_12)
.L_12:
        /*0004*/ 	.word	0x00000082


	//----- nvinfo : EIATTR_KPARAM_INFO
	.align		4
.L_13:
        /*0008*/ 	.byte	0x04, 0x17
        /*000a*/ 	.short	(.L_15 - .L_14)
.L_14:
        /*000c*/ 	.word	0x00000000
        /*0010*/ 	.short	0x0005
        /*0012*/ 	.short	0x001c
        /*0014*/ 	.byte	0x00, 0xf0, 0x11, 0x00


	//----- nvinfo : EIATTR_KPARAM_INFO
	.align		4
.L_15:
        /*0018*/ 	.byte	0x04, 0x17
        /*001a*/ 	.short	(.L_17 - .L_16)
.L_16:
        /*001c*/ 	.word	0x00000000
        /*0020*/ 	.short	0x0004
        /*0022*/ 	.short	0x0018
        /*0024*/ 	.byte	0x00, 0xf0, 0x11, 0x00


	//----- nvinfo : EIATTR_KPARAM_INFO
	.align		4
.L_17:
        /*0028*/ 	.byte	0x04, 0x17
        /*002a*/ 	.short	(.L_19 - .L_18)
.L_18:
        /*002c*/ 	.word	0x00000000
        /*0030*/ 	.short	0x0003
        /*0032*/ 	.short	0x0014
        /*0034*/ 	.byte	0x00, 0xf0, 0x11, 0x00


	//----- nvinfo : EIATTR_KPARAM_INFO
	.align		4
.L_19:
        /*0038*/ 	.byte	0x04, 0x17
        /*003a*/ 	.short	(.L_21 - .L_20)
.L_20:
        /*003c*/ 	.word	0x00000000
        /*0040*/ 	.short	0x0002
        /*0042*/ 	.short	0x0010
        /*0044*/ 	.byte	0x00, 0xf0, 0x11, 0x00


	//----- nvinfo : EIATTR_KPARAM_INFO
	.align		4
.L_21:
        /*0048*/ 	.byte	0x04, 0x17
        /*004a*/ 	.short	(.L_23 - .L_22)
.L_22:
        /*004c*/ 	.word	0x00000000
        /*0050*/ 	.short	0x0001
        /*0052*/ 	.short	0x0008
        /*0054*/ 	.byte	0x00, 0xf5, 0x21, 0x00


	//----- nvinfo : EIATTR_KPARAM_INFO
	.align		4
.L_23:
        /*0058*/ 	.byte	0x04, 0x17
        /*005a*/ 	.short	(.L_25 - .L_24)
.L_24:
        /*005c*/ 	.word	0x00000000
        /*0060*/ 	.short	0x0000
        /*0062*/ 	.short	0x0000
        /*0064*/ 	.byte	0x00, 0xf5, 0x21, 0x00


	//----- nvinfo : EIATTR_SPARSE_MMA_MASK
	.align		4
.L_25:
        /*0068*/ 	.byte	0x03, 0x50
        /*006a*/ 	.short	0x0000


	//----- nvinfo : EIATTR_MAXREG_COUNT
	.align		4
        /*006c*/ 	.byte	0x03, 0x1b
        /*006e*/ 	.short	0x00ff


	//----- nvinfo : EIATTR_NUM_BARRIERS
	.align		4
        /*0070*/ 	.byte	0x02, 0x4c
        /*0072*/ 	.byte	0x01
	.zero		1


	//----- nvinfo : EIATTR_MERCURY_ISA_VERSION
	.align		4
        /*0074*/ 	.byte	0x03, 0x5f
        /*0076*/ 	.short	0x0101


	//----- nvinfo : EIATTR_VRC_CTA_INIT_COUNT
	.align		4
        /*0078*/ 	.byte	0x02, 0x4a
	.zero		1
	.zero		1


	//----- nvinfo : EIATTR_EXIT_INSTR_OFFSETS
	.align		4
        /*007c*/ 	.byte	0x04, 0x1c
        /*007e*/ 	.short	(.L_27 - .L_26)


	//   ....[0]....
.L_26:
        /*0080*/ 	.word	0x000017d0


	//   ....[1]....
        /*0084*/ 	.word	0x00002460


	//----- nvinfo : EIATTR_CRS_STACK_SIZE
	.align		4
.L_27:
        /*0088*/ 	.byte	0x04, 0x1e
        /*008a*/ 	.short	(.L_29 - .L_28)
.L_28:
        /*008c*/ 	.word	0x00000000


	//----- nvinfo : EIATTR_CBANK_PARAM_SIZE
	.align		4
.L_29:
        /*0090*/ 	.byte	0x03, 0x19
        /*0092*/ 	.short	0x0020


	//----- nvinfo : EIATTR_PARAM_CBANK
	.align		4
        /*0094*/ 	.byte	0x04, 0x0a
        /*0096*/ 	.short	(.L_31 - .L_30)
	.align		4
.L_30:
        /*0098*/ 	.word	index@(.nv.constant0._Z19convolution1DKernelPfS_iiii)
        /*009c*/ 	.short	0x0380
        /*009e*/ 	.short	0x0020


	//----- nvinfo : EIATTR_SW_WAR
	.align		4
.L_31:
        /*00a0*/ 	.byte	0x04, 0x36
        /*00a2*/ 	.short	(.L_33 - .L_32)
.L_32:
        /*00a4*/ 	.word	0x00000008
.L_33:


//--------------------- .nv.info._Z13invert_colorsPfS_ii --------------------------
	.section	.nv.info._Z13invert_colorsPfS_ii,"",@"SHT_CUDA_INFO"
	.sectionflags	@""
	.align	4


	//----- nvinfo : EIATTR_CUDA_API_VERSION
	.align		4
        /*0000*/ 	.byte	0x04, 0x37
        /*0002*/ 	.short	(.L_35 - .L_34)
.L_34:
        /*0004*/ 	.word	0x00000082


	//----- nvinfo : EIATTR_KPARAM_INFO
	.align		4
.L_35:
        /*0008*/ 	.byte	0x04, 0x17
        /*000a*/ 	.short	(.L_37 - .L_36)
.L_36:
        /*000c*/ 	.word	0x00000000
        /*0010*/ 	.short	0x0003
        /*0012*/ 	.short	0x0014
        /*0014*/ 	.byte	0x00, 0xf0, 0x11, 0x00


	//----- nvinfo : EIATTR_KPARAM_INFO
	.align		4
.L_37:
        /*0018*/ 	.byte	0x04, 0x17
        /*001a*/ 	.short	(.L_39 - .L_38)
.L_38:
        /*001c*/ 	.word	0x00000000
        /*0020*/ 	.short	0x0002
        /*0022*/ 	.short	0x0010
        /*0024*/ 	.byte	0x00, 0xf0, 0x11, 0x00


	//----- nvinfo : EIATTR_KPARAM_INFO
	.align		4
.L_39:
        /*0028*/ 	.byte	0x04, 0x17
        /*002a*/ 	.short	(.L_41 - .L_40)
.L_40:
        /*002c*/ 	.word	0x00000000
        /*0030*/ 	.short	0x0001
        /*0032*/ 	.short	0x0008
        /*0034*/ 	.byte	0x00, 0xf5, 0x21, 0x00


	//----- nvinfo : EIATTR_KPARAM_INFO
	.align		4
.L_41:
        /*0038*/ 	.byte	0x04, 0x17
        /*003a*/ 	.short	(.L_43 - .L_42)
.L_42:
        /*003c*/ 	.word	0x00000000
        /*0040*/ 	.short	0x0000
        /*0042*/ 	.short	0x0000
        /*0044*/ 	.byte	0x00, 0xf5, 0x21, 0x00


	//----- nvinfo : EIATTR_SPARSE_MMA_MASK
	.align		4
.L_43:
        /*0048*/ 	.byte	0x03, 0x50
        /*004a*/ 	.short	0x0000


	//----- nvinfo : EIATTR_MAXREG_COUNT
	.align		4
        /*004c*/ 	.byte	0x03, 0x1b
        /*004e*/ 	.short	0x00ff


	//----- nvinfo : EIATTR_MERCURY_ISA_VERSION
	.align		4
        /*0050*/ 	.byte	0x03, 0x5f
        /*0052*/ 	.short	0x0101


	//----- nvinfo : EIATTR_VRC_CTA_INIT_COUNT
	.align		4
        /*0054*/ 	.byte	0x02, 0x4a
	.zero		1
	.zero		1


	//----- nvinfo : EIATTR_EXIT_INSTR_OFFSETS
	.align		4
        /*0058*/ 	.byte	0x04, 0x1c
        /*005a*/ 	.short	(.L_45 - .L_44)


	//   ....[0]....
.L_44:
        /*005c*/ 	.word	0x00000080


	//   ....[1]....
        /*0060*/ 	.word	0x00000110


	//----- nvinfo : EIATTR_CBANK_PARAM_SIZE
	.align		4
.L_45:
        /*0064*/ 	.byte	0x03, 0x19
        /*0066*/ 	.short	0x0018


	//----- nvinfo : EIATTR_PARAM_CBANK
	.align		4
        /*0068*/ 	.byte	0x04, 0x0a
        /*006a*/ 	.short	(.L_47 - .L_46)
	.align		4
.L_46:
        /*006c*/ 	.word	index@(.nv.constant0._Z13invert_colorsPfS_ii)
        /*0070*/ 	.short	0x0380
        /*0072*/ 	.short	0x0018


	//----- nvinfo : EIATTR_SW_WAR
	.align		4
.L_47:
        /*0074*/ 	.byte	0x04, 0x36
        /*0076*/ 	.short	(.L_49 - .L_48)
.L_48:
        /*0078*/ 	.word	0x00000008
.L_49:


//--------------------- .nv.callgraph             --------------------------
	.section	.nv.callgraph,"",@"SHT_CUDA_CALLGRAPH"
	.align	4
	.sectionentsize	8
	.align		4
        /*0000*/ 	.word	0x00000000
	.align		4
        /*0004*/ 	.word	0xffffffff
	.align		4
        /*0008*/ 	.word	0x00000000
	.align		4
        /*000c*/ 	.word	0xfffffffe
	.align		4
        /*0010*/ 	.word	0x00000000
	.align		4
        /*0014*/ 	.word	0xfffffffd
	.align		4
        /*0018*/ 	.word	0x00000000
	.align		4
        /*001c*/ 	.word	0xfffffffc


//--------------------- .text._Z19convolution1DKernelPfS_iiii --------------------------
	.section	.text._Z19convolution1DKernelPfS_iiii,"ax",@progbits
	.align	128
        .global         _Z19convolution1DKernelPfS_iiii
        .type           _Z19convolution1DKernelPfS_iiii,@function
        .size           _Z19convolution1DKernelPfS_iiii,(.L_x_29 - _Z19convolution1DKernelPfS_iiii)
        .other          _Z19convolution1DKernelPfS_iiii,@"STO_CUDA_ENTRY STV_DEFAULT"
_Z19convolution1DKernelPfS_iiii:
.text._Z19convolution1DKernelPfS_iiii:
[----:B------:R-:W-:Y:S01]  /*0000*/  LDC R1, c[0x0][0x37c] ;  /* 0x0000df00ff017b82 */ /* 0x000fe20000000800 */
[----:B------:R-:W0:Y:S01]  /*0010*/  S2R R14, SR_TID.Y ;  /* 0x00000000000e7919 */ /* 0x000e220000002200 */
[----:B------:R-:W1:Y:S01]  /*0020*/  LDCU UR5, c[0x0][0x39c] ;  /* 0x00007380ff0577ac */ /* 0x000e620008000800 */
[----:B------:R-:W-:Y:S01]  /*0030*/  BSSY.RECONVERGENT B2, `(.L_x_0) ;  /* 0x00000bd000027945 */ /* 0x000fe20003800200 */
[----:B------:R-:W2:Y:S01]  /*0040*/  S2R R2, SR_TID.X ;  /* 0x0000000000027919 */ /* 0x000ea20000002100 */
[----:B------:R-:W3:Y:S01]  /*0050*/  LDCU UR10, c[0x0][0x360] ;  /* 0x00006c00ff0a77ac */ /* 0x000ee20008000800 */
[----:B------:R-:W4:Y:S01]  /*0060*/  LDCU.64 UR8, c[0x0][0x358] ;  /* 0x00006b00ff0877ac */ /* 0x000f220008000a00 */
[----:B------:R-:W0:Y:S01]  /*0070*/  LDCU UR11, c[0x0][0x364] ;  /* 0x00006c80ff0b77ac */ /* 0x000e220008000800 */
[----:B-1----:R-:W-:-:S04]  /*0080*/  USHF.L.U32 UR6, UR5, 0x5, URZ ;  /* 0x0000000505067899 */ /* 0x002fc800080006ff */
[----:B------:R-:W-:-:S06]  /*0090*/  UIADD3 UR7, UPT, UPT, UR6, 0x4, URZ ;  /* 0x0000000406077890 */ /* 0x000fcc000fffe0ff */
[----:B0-----:R-:W-:-:S13]  /*00a0*/  ISETP.GE.AND P0, PT, R14, UR7, PT ;  /* 0x000000070e007c0c */ /* 0x001fda000bf06270 */
[----:B--234-:R-:W-:Y:S05]  /*00b0*/  @P0 BRA `(.L_x_1) ;  /* 0x0000000800d00947 */ /* 0x01cfea0003800000 */
[----:B------:R-:W0:Y:S01]  /*00c0*/  I2F.U32.RP R6, UR10 ;  /* 0x0000000a00067d06 */ /* 0x000e220008209000 */
[----:B------:R-:W-:Y:S01]  /*00d0*/  VIADD R0, R2, UR10 ;  /* 0x0000000a02007c36 */ /* 0x000fe20008000000 */
[----:B------:R-:W1:Y:S01]  /*00e0*/  S2R R7, SR_CTAID.X ;  /* 0x0000000000077919 */ /* 0x000e620000002500 */
[----:B------:R-:W2:Y:S01]  /*00f0*/  LDCU UR4, c[0x0][0x394] ;  /* 0x00007280ff0477ac */ /* 0x000ea20008000800 */
[----:B------:R-:W-:Y:S02]  /*0100*/  ISETP.NE.U32.AND P3, PT, RZ, UR10, PT ;  /* 0x0000000aff007c0c */ /* 0x000fe4000bf65070 */
[C---:B------:R-:W-:Y:S02]  /*0110*/  ISETP.GE.U32.AND P0, PT, R0.reuse, UR7, PT ;  /* 0x0000000700007c0c */ /* 0x040fe4000bf06070 */
[----:B------:R-:W-:Y:S02]  /*0120*/  VIMNMX.U32 R3, PT, PT, R0, UR7, !PT ;  /* 0x0000000700037c48 */ /* 0x000fe4000ffe0000 */
[----:B------:R-:W-:-:S04]  /*0130*/  SEL R13, RZ, 0x1, P0 ;  /* 0x00000001ff0d7807 */ /* 0x000fc80000000000 */
[----:B------:R-:W-:Y:S01]  /*0140*/  IADD3 R3, PT, PT, R3, -R0, -R13 ;  /* 0x8000000003037210 */ /* 0x000fe20007ffe80d */
[----:B0-----:R-:W0:Y:S02]  /*0150*/  MUFU.RCP R6, R6 ;  /* 0x0000000600067308 */ /* 0x001e240000001000 */
[----:B0-----:R-:W-:-:S06]  /*0160*/  VIADD R4, R6, 0xffffffe ;  /* 0x0ffffffe06047836 */ /* 0x001fcc0000000000 */
[----:B------:R0:W3:Y:S02]  /*0170*/  F2I.FTZ.U32.TRUNC.NTZ R5, R4 ;  /* 0x0000000400057305 */ /* 0x0000e4000021f000 */
[----:B0-----:R-:W-:Y:S02]  /*0180*/  HFMA2 R4, -RZ, RZ, 0, 0 ;  /* 0x00000000ff047431 */ /* 0x001fe400000001ff */
[----:B---3--:R-:W-:-:S04]  /*0190*/  IMAD.MOV R9, RZ, RZ, -R5 ;  /* 0x000000ffff097224 */ /* 0x008fc800078e0a05 */
[----:B------:R-:W-:-:S04]  /*01a0*/  IMAD R9, R9, UR10, RZ ;  /* 0x0000000a09097c24 */ /* 0x000fc8000f8e02ff */
[----:B------:R-:W-:-:S06]  /*01b0*/  IMAD.HI.U32 R6, R5, R9, R4 ;  /* 0x0000000905067227 */ /* 0x000fcc00078e0004 */
[----:B------:R-:W-:-:S04]  /*01c0*/  IMAD.HI.U32 R6, R6, R3, RZ ;  /* 0x0000000306067227 */ /* 0x000fc800078e00ff */
[----:B------:R-:W-:-:S04]  /*01d0*/  IMAD.MOV R4, RZ, RZ, -R6 ;  /* 0x000000ffff047224 */ /* 0x000fc800078e0a06 */
[----:B------:R-:W-:Y:S02]  /*01e0*/  IMAD R4, R4, UR10, R3 ;  /* 0x0000000a04047c24 */ /* 0x000fe4000f8e0203 */
[----:B-1----:R-:W-:-:S03]  /*01f0*/  IMAD R3, R7, UR10, RZ ;  /* 0x0000000a07037c24 */ /* 0x002fc6000f8e02ff */
[----:B------:R-:W-:Y:S01]  /*0200*/  ISETP.GE.U32.AND P0, PT, R4, UR10, PT ;  /* 0x0000000a04007c0c */ /* 0x000fe2000bf06070 */
[----:B------:R-:W-:-:S04]  /*0210*/  IMAD R12, R3, UR5, R2 ;  /* 0x00000005030c7c24 */ /* 0x000fc8000f8e0202 */
[----:B------:R-:W-:-:S08]  /*0220*/  VIADD R7, R12, UR10 ;  /* 0x0000000a0c077c36 */ /* 0x000fd00008000000 */
[----:B------:R-:W-:Y:S02]  /*0230*/  @P0 VIADD R4, R4, -UR10 ;  /* 0x8000000a04040c36 */ /* 0x000fe40008000000 */
[----:B------:R-:W-:-:S03]  /*0240*/  @P0 VIADD R6, R6, 0x1 ;  /* 0x0000000106060836 */ /* 0x000fc60000000000 */
[----:B------:R-:W-:Y:S02]  /*0250*/  ISETP.GE.U32.AND P2, PT, R4, UR10, PT ;  /* 0x0000000a04007c0c */ /* 0x000fe4000bf46070 */
[----:B------:R-:W-:-:S04]  /*0260*/  IADD3 R4, PT, PT, R7, -0x2, RZ ;  /* 0xfffffffe07047810 */ /* 0x000fc80007ffe0ff */
[C---:B--2---:R-:W-:Y:S01]  /*0270*/  ISETP.GE.AND P0, PT, R4.reuse, UR4, PT ;  /* 0x0000000404007c0c */ /* 0x044fe2000bf06270 */
[----:B------:R-:W-:Y:S02]  /*0280*/  VIADD R5, R4, UR10 ;  /* 0x0000000a04057c36 */ /* 0x000fe40008000000 */
[----:B------:R-:W-:-:S03]  /*0290*/  VIADD R4, R7, UR10 ;  /* 0x0000000a07047c36 */ /* 0x000fc60008000000 */
[----:B------:R-:W-:Y:S02]  /*02a0*/  ISETP.GE.AND P1, PT, R5, UR4, PT ;  /* 0x0000000405007c0c */ /* 0x000fe4000bf26270 */
[----:B------:R-:W-:Y:S02]  /*02b0*/  @P2 IADD3 R6, PT, PT, R6, 0x1, RZ ;  /* 0x0000000106062810 */ /* 0x000fe40007ffe0ff */
[----:B------:R-:W-:Y:S02]  /*02c0*/  @!P3 LOP3.LUT R6, RZ, UR10, RZ, 0x33, !PT ;  /* 0x0000000aff06bc12 */ /* 0x000fe4000f8e33ff */
[----:B------:R-:W-:Y:S02]  /*02d0*/  ISETP.GT.AND P2, PT, R7, 0x1, !P0 ;  /* 0x000000010700780c */ /* 0x000fe40004744270 */
[----:B------:R-:W-:Y:S01]  /*02e0*/  ISETP.GT.AND P0, PT, R4, 0x1, !P1 ;  /* 0x000000010400780c */ /* 0x000fe20004f04270 */
[----:B------:R-:W-:Y:S01]  /*02f0*/  IMAD.IADD R13, R13, 0x1, R6 ;  /* 0x000000010d0d7824 */ /* 0x000fe200078e0206 */
[----:B------:R-:W-:-:S11]  /*0300*/  P2R R20, PR, RZ, 0x4 ;  /* 0x00000004ff147803 */ /* 0x000fd60000000000 */
.L_x_11:
[----:B------:R-:W-:Y:S01]  /*0310*/  ISETP.GE.U32.AND P1, PT, R2, UR7, PT ;  /* 0x0000000702007c0c */ /* 0x000fe2000bf26070 */
[----:B------:R-:W-:-:S12]  /*0320*/  BSSY.RECONVERGENT B1, `(.L_x_2) ;  /* 0x000008a000017945 */ /* 0x000fd80003800200 */
[----:B012---:R-:W-:Y:S05]  /*0330*/  @P1 BRA `(.L_x_3) ;  /* 0x0000000800201947 */ /* 0x007fea0003800000 */
[----:B------:R-:W0:Y:S01]  /*0340*/  S2UR UR4, SR_CTAID.Y ;  /* 0x00000000000479c3 */ /* 0x000e220000002600 */
[----:B------:R-:W1:Y:S01]  /*0350*/  S2R R17, SR_CgaCtaId ;  /* 0x0000000000117919 */ /* 0x000e620000008800 */
[----:B------:R-:W-:Y:S01]  /*0360*/  LOP3.LUT R8, R13, 0x3, RZ, 0xc0, !PT ;  /* 0x000000030d087812 */ /* 0x000fe200078ec0ff */
[----:B------:R-:W-:Y:S01]  /*0370*/  BSSY.RECONVERGENT B0, `(.L_x_4) ;  /* 0x0000041000007945 */ /* 0x000fe20003800200 */
[----:B------:R-:W-:Y:S01]  /*0380*/  MOV R4, 0x400 ;  /* 0x0000040000047802 */ /* 0x000fe20000000f00 */
[----:B------:R-:W-:Y:S01]  /*0390*/  IMAD.MOV.U32 R18, RZ, RZ, R2 ;  /* 0x000000ffff127224 */ /* 0x000fe200078e0002 */
[----:B------:R-:W-:Y:S02]  /*03a0*/  ISETP.NE.AND P1, PT, R8, 0x3, PT ;  /* 0x000000030800780c */ /* 0x000fe40003f25270 */
[----:B------:R-:W2:Y:S08]  /*03b0*/  LDC R15, c[0x0][0x39c] ;  /* 0x0000e700ff0f7b82 */ /* 0x000eb00000000800 */
[----:B------:R-:W3:Y:S01]  /*03c0*/  LDC R5, c[0x0][0x394] ;  /* 0x0000e500ff057b82 */ /* 0x000ee20000000800 */
[----:B0-----:R-:W-:-:S06]  /*03d0*/  UIMAD UR4, UR11, UR4, URZ ;  /* 0x000000040b0472a4 */ /* 0x001fcc000f8e02ff */
[----:B--2---:R-:W-:Y:S01]  /*03e0*/  IMAD R15, R15, UR4, R14 ;  /* 0x000000040f0f7c24 */ /* 0x004fe2000f8e020e */
[----:B-1----:R-:W-:-:S03]  /*03f0*/  LEA R17, R17, R4, 0x18 ;  /* 0x0000000411117211 */ /* 0x002fc600078ec0ff */
[----:B------:R-:W-:Y:S02]  /*0400*/  VIADD R16, R15, 0xfffffffe ;  /* 0xfffffffe0f107836 */ /* 0x000fe40000000000 */
[----:B------:R-:W-:Y:S02]  /*0410*/  IMAD R17, R14, 0x90, R17 ;  /* 0x000000900e117824 */ /* 0x000fe400078e0211 */
[----:B---3--:R-:W-:Y:S01]  /*0420*/  IMAD R19, R16, R5, RZ ;  /* 0x0000000510137224 */ /* 0x008fe200078e02ff */
[----:B------:R-:W-:Y:S06]  /*0430*/  @!P1 BRA `(.L_x_5) ;  /* 0x0000000000d09947 */ /* 0x000fec0003800000 */
[----:B------:R-:W0:Y:S01]  /*0440*/  LDC R7, c[0x0][0x390] ;  /* 0x0000e400ff077b82 */ /* 0x000e220000000800 */
[C---:B------:R-:W-:Y:S01]  /*0450*/  IADD3 R4, PT, PT, R12.reuse, -0x2, RZ ;  /* 0xfffffffe0c047810 */ /* 0x040fe20007ffe0ff */
[----:B------:R-:W-:Y:S01]  /*0460*/  BSSY.RECONVERGENT B3, `(.L_x_6) ;  /* 0x000000f000037945 */ /* 0x000fe20003800200 */
[----:B------:R-:W-:Y:S02]  /*0470*/  VIMNMX R6, PT, PT, R12, R15, PT ;  /* 0x0000000f0c067248 */ /* 0x000fe40003fe0100 */
[----:B------:R-:W-:Y:S02]  /*0480*/  ISETP.NE.AND P2, PT, R8, RZ, PT ;  /* 0x000000ff0800720c */ /* 0x000fe40003f45270 */
[----:B0-----:R-:W-:-:S04]  /*0490*/  ISETP.GE.AND P1, PT, R16, R7, PT ;  /* 0x000000071000720c */ /* 0x001fc80003f26270 */
[----:B------:R-:W-:-:S04]  /*04a0*/  ISETP.GE.OR P1, PT, R4, R5, P1 ;  /* 0x000000050400720c */ /* 0x000fc80000f26670 */
[----:B------:R-:W-:-:S13]  /*04b0*/  ISETP.LT.OR P1, PT, R6, 0x2, P1 ;  /* 0x000000020600780c */ /* 0x000fda0000f21670 */
[----:B------:R-:W-:Y:S05]  /*04c0*/  @P1 BRA `(.L_x_7) ;  /* 0x0000000000201947 */ /* 0x000fea0003800000 */
[----:B------:R-:W0:Y:S01]  /*04d0*/  LDCU.64 UR12, c[0x0][0x380] ;  /* 0x00007000ff0c77ac */ /* 0x000e220008000a00 */
[----:B------:R-:W-:-:S04]  /*04e0*/  IADD3 R5, P1, PT, R12, R19, RZ ;  /* 0x000000130c057210 */ /* 0x000fc80007f3e0ff */
[----:B------:R-:W-:Y:S02]  /*04f0*/  LEA.HI.X.SX32 R6, R19, RZ, 0x1, P1 ;  /* 0x000000ff13067211 */ /* 0x000fe400008f0eff */
[----:B0-----:R-:W-:-:S04]  /*0500*/  LEA R4, P1, R5, UR12, 0x2 ;  /* 0x0000000c05047c11 */ /* 0x001fc8000f8210ff */
[----:B------:R-:W-:-:S05]  /*0510*/  LEA.HI.X R5, R5, UR13, R6, 0x2, P1 ;  /* 0x0000000d05057c11 */ /* 0x000fca00088f1406 */
[----:B------:R-:W2:Y:S01]  /*0520*/  LDG.E R4, desc[UR8][R4.64+-0x8] ;  /* 0xfffff80804047981 */ /* 0x000ea2000c1e1900 */
[----:B------:R-:W-:-:S05]  /*0530*/  IMAD R9, R2, 0x4, R17 ;  /* 0x0000000402097824 */ /* 0x000fca00078e0211 */
[----:B--2---:R0:W-:Y:S02]  /*0540*/  STS [R9], R4 ;  /* 0x0000000409007388 */ /* 0x0041e40000000800 */
.L_x_7:
[----:B------:R-:W-:Y:S05]  /*0550*/  BSYNC.RECONVERGENT B3 ;  /* 0x0000000000037941 */ /* 0x000fea0003800200 */
.L_x_6:
[----:B------:R-:W-:Y:S01]  /*0560*/  IMAD.MOV.U32 R18, RZ, RZ, R0 ;  /* 0x000000ffff127224 */ /* 0x000fe200078e0000 */
[----:B------:R-:W-:Y:S06]  /*0570*/  @!P2 BRA `(.L_x_5) ;  /* 0x000000000080a947 */ /* 0x000fec0003800000 */
[----:B------:R-:W-:Y:S01]  /*0580*/  ISETP.NE.AND P1, PT, R20, RZ, PT ;  /* 0x000000ff1400720c */ /* 0x000fe20003f25270 */
[----:B------:R-:W-:Y:S01]  /*0590*/  BSSY.RECONVERGENT B3, `(.L_x_8) ;  /* 0x000000f000037945 */ /* 0x000fe20003800200 */
[----:B------:R-:W-:Y:S01]  /*05a0*/  ISETP.NE.AND P2, PT, R8, 0x1, PT ;  /* 0x000000010800780c */ /* 0x000fe20003f45270 */
[----:B------:R-:W-:Y:S01]  /*05b0*/  VIADD R10, R0, UR10 ;  /* 0x0000000a000a7c36 */ /* 0x000fe20008000000 */
[----:B------:R-:W-:Y:S02]  /*05c0*/  ISETP.LT.OR P1, PT, R15, 0x2, !P1 ;  /* 0x000000020f00780c */ /* 0x000fe40004f21670 */
[----:B------:R-:W-:Y:S02]  /*05d0*/  IADD3 R8, PT, PT, R12, UR10, RZ ;  /* 0x0000000a0c087c10 */ /* 0x000fe4000fffe0ff */
[----:B------:R-:W-:-:S13]  /*05e0*/  ISETP.GE.OR P1, PT, R16, R7, P1 ;  /* 0x000000071000720c */ /* 0x000fda0000f26670 */
        /* <DEDUP_REMOVED lines=9> */
.L_x_9:
[----:B------:R-:W-:Y:S05]  /*0680*/  BSYNC.RECONVERGENT B3 ;  /* 0x0000000000037941 */ /* 0x000fea0003800200 */
.L_x_8:
[----:B------:R-:W-:Y:S01]  /*0690*/  IMAD.MOV.U32 R18, RZ, RZ, R10 ;  /* 0x000000ffff127224 */ /* 0x000fe200078e000a */
[----:B------:R-:W-:Y:S06]  /*06a0*/  @!P2 BRA `(.L_x_5) ;  /* 0x000000000034a947 */ /* 0x000fec0003800000 */
[----:B------:R-:W-:Y:S01]  /*06b0*/  ISETP.LT.OR P1, PT, R15, 0x2, !P0 ;  /* 0x000000020f00780c */ /* 0x000fe20004721670 */
[----:B------:R-:W-:-:S03]  /*06c0*/  VIADD R18, R10, UR10 ;  /* 0x0000000a0a127c36 */ /* 0x000fc60008000000 */
[----:B------:R-:W-:-:S13]  /*06d0*/  ISETP.GE.OR P1, PT, R16, R7, P1 ;  /* 0x000000071000720c */ /* 0x000fda0000f26670 */
[----:B------:R-:W-:Y:S05]  /*06e0*/  @P1 BRA `(.L_x_5) ;  /* 0x0000000000241947 */ /* 0x000fea0003800000 */
[----:B------:R-:W0:Y:S01]  /*06f0*/  LDCU.64 UR12, c[0x0][0x380] ;  /* 0x00007000ff0c77ac */ /* 0x000e220008000a00 */
[----:B------:R-:W-:-:S04]  /*0700*/  IADD3 R8, PT, PT, R8, UR10, RZ ;  /* 0x0000000a08087c10 */ /* 0x000fc8000fffe0ff */
[----:B------:R-:W-:-:S04]  /*0710*/  IADD3 R5, P1, PT, R8, R19, RZ ;  /* 0x0000001308057210 */ /* 0x000fc80007f3e0ff */
[----:B------:R-:W-:Y:S02]  /*0720*/  LEA.HI.X.SX32 R6, R19, RZ, 0x1, P1 ;  /* 0x000000ff13067211 */ /* 0x000fe400008f0eff */
[----:B01----:R-:W-:-:S04]  /*0730*/  LEA R4, P1, R5, UR12, 0x2 ;  /* 0x0000000c05047c11 */ /* 0x003fc8000f8210ff */
[----:B------:R-:W-:-:S05]  /*0740*/  LEA.HI.X R5, R5, UR13, R6, 0x2, P1 ;  /* 0x0000000d05057c11 */ /* 0x000fca00088f1406 */
[----:B------:R-:W2:Y:S01]  /*0750*/  LDG.E R4, desc[UR8][R4.64+-0x8] ;  /* 0xfffff80804047981 */ /* 0x000ea2000c1e1900 */
[----:B------:R-:W-:-:S05]  /*0760*/  IMAD R7, R10, 0x4, R17 ;  /* 0x000000040a077824 */ /* 0x000fca00078e0211 */
[----:B--2---:R2:W-:Y:S02]  /*0770*/  STS [R7], R4 ;  /* 0x0000000407007388 */ /* 0x0045e40000000800 */
.L_x_5:
[----:B------:R-:W-:Y:S05]  /*0780*/  BSYNC.RECONVERGENT B0 ;  /* 0x0000000000007941 */ /* 0x000fea0003800200 */
.L_x_4:
[----:B------:R-:W-:-:S13]  /*0790*/  ISETP.GE.U32.AND P1, PT, R13, 0x3, PT ;  /* 0x000000030d00780c */ /* 0x000fda0003f26070 */
[----:B------:R-:W-:Y:S05]  /*07a0*/  @!P1 BRA `(.L_x_3) ;  /* 0x0000000400049947 */ /* 0x000fea0003800000 */
[----:B------:R-:W3:Y:S01]  /*07b0*/  LDCU UR4, c[0x0][0x390] ;  /* 0x00007200ff0477ac */ /* 0x000ee20008000800 */
[----:B------:R-:W-:Y:S02]  /*07c0*/  SHF.R.S32.HI R21, RZ, 0x1f, R19 ;  /* 0x0000001fff157819 */ /* 0x000fe40000011413 */
[----:B---3--:R-:W-:-:S13]  /*07d0*/  ISETP.GE.AND P1, PT, R16, UR4, PT ;  /* 0x0000000410007c0c */ /* 0x008fda000bf26270 */
.L_x_10:
[----:B------:R-:W3:Y:S01]  /*07e0*/  LDCU UR4, c[0x0][0x39c] ;  /* 0x00007380ff0477ac */ /* 0x000ee20008000800 */
[----:B------:R-:W4:Y:S01]  /*07f0*/  LDCU UR12, c[0x0][0x394] ;  /* 0x00007280ff0c77ac */ /* 0x000f220008000800 */
[----:B---3--:R-:W-:Y:S01]  /*0800*/  IMAD R22, R3, UR4, R18 ;  /* 0x0000000403167c24 */ /* 0x008fe2000f8e0212 */
[----:B------:R-:W3:Y:S03]  /*0810*/  LDCU UR4, c[0x0][0x390] ;  /* 0x00007200ff0477ac */ /* 0x000ee60008000800 */
[C---:B0-----:R-:W-:Y:S01]  /*0820*/  VIADD R8, R22.reuse, 0xfffffffe ;  /* 0xfffffffe16087836 */ /* 0x041fe20000000000 */
[----:B012---:R-:W-:Y:S01]  /*0830*/  VIMNMX R4, PT, PT, R15, R22, PT ;  /* 0x000000160f047248 */ /* 0x007fe20003fe0100 */
[----:B------:R-:W-:-:S03]  /*0840*/  VIADD R10, R22, UR10 ;  /* 0x0000000a160a7c36 */ /* 0x000fc60008000000 */
[C---:B----4-:R-:W-:Y:S02]  /*0850*/  ISETP.GE.OR P2, PT, R8.reuse, UR12, P1 ;  /* 0x0000000c08007c0c */ /* 0x050fe40008f46670 */
[----:B------:R-:W-:Y:S02]  /*0860*/  IADD3 R8, PT, PT, R8, UR10, RZ ;  /* 0x0000000a08087c10 */ /* 0x000fe4000fffe0ff */
[----:B------:R-:W-:Y:S02]  /*0870*/  ISETP.LT.OR P2, PT, R4, 0x2, P2 ;  /* 0x000000020400780c */ /* 0x000fe40001741670 */
[----:B------:R-:W-:Y:S02]  /*0880*/  VIMNMX R4, PT, PT, R15, R10, PT ;  /* 0x0000000a0f047248 */ /* 0x000fe40003fe0100 */
[C---:B------:R-:W-:Y:S02]  /*0890*/  ISETP.GE.OR P4, PT, R8.reuse, UR12, P1 ;  /* 0x0000000c08007c0c */ /* 0x040fe40008f86670 */
[----:B------:R-:W-:-:S02]  /*08a0*/  IADD3 R23, PT, PT, R8, UR10, RZ ;  /* 0x0000000a08177c10 */ /* 0x000fc4000fffe0ff */
[----:B------:R-:W-:-:S05]  /*08b0*/  ISETP.LT.OR P4, PT, R4, 0x2, P4 ;  /* 0x000000020400780c */ /* 0x000fca0002781670 */
[----:B------:R-:W0:Y:S01]  /*08c0*/  @!P2 LDC.64 R4, c[0x0][0x380] ;  /* 0x0000e000ff04ab82 */ /* 0x000e220000000a00 */
[----:B------:R-:W-:-:S05]  /*08d0*/  @!P2 IADD3 R11, P3, PT, R19, R22, RZ ;  /* 0x00000016130ba210 */ /* 0x000fca0007f7e0ff */
[----:B------:R-:W-:Y:S02]  /*08e0*/  @!P2 IMAD.X R22, RZ, RZ, R21, P3 ;  /* 0x000000ffff16a224 */ /* 0x000fe400018e0615 */
[----:B------:R-:W1:Y:S01]  /*08f0*/  @!P4 LDC.64 R6, c[0x0][0x380] ;  /* 0x0000e000ff06cb82 */ /* 0x000e620000000a00 */
[----:B------:R-:W-:Y:S01]  /*0900*/  @!P4 IADD3 R9, P3, PT, R19, R10, RZ ;  /* 0x0000000a1309c210 */ /* 0x000fe20007f7e0ff */
[----:B------:R-:W-:-:S05]  /*0910*/  VIADD R10, R10, UR10 ;  /* 0x0000000a0a0a7c36 */ /* 0x000fca0008000000 */
[----:B------:R-:W-:Y:S02]  /*0920*/  VIMNMX R8, PT, PT, R15, R10, PT ;  /* 0x0000000a0f087248 */ /* 0x000fe40003fe0100 */
[----:B0-----:R-:W-:-:S04]  /*0930*/  @!P2 LEA R4, P5, R11, R4, 0x2 ;  /* 0x000000040b04a211 */ /* 0x001fc800078a10ff */
[----:B------:R-:W-:Y:S01]  /*0940*/  @!P2 LEA.HI.X R5, R11, R5, R22, 0x2, P5 ;  /* 0x000000050b05a211 */ /* 0x000fe200028f1416 */
[----:B------:R-:W-:Y:S01]  /*0950*/  @!P4 IMAD.X R22, RZ, RZ, R21, P3 ;  /* 0x000000ffff16c224 */ /* 0x000fe200018e0615 */
[----:B---3--:R-:W-:Y:S02]  /*0960*/  ISETP.GE.AND P5, PT, R16, UR4, PT ;  /* 0x0000000410007c0c */ /* 0x008fe4000bfa6270 */
[C---:B-1----:R-:W-:Y:S01]  /*0970*/  @!P4 LEA R6, P3, R9.reuse, R6, 0x2 ;  /* 0x000000060906c211 */ /* 0x042fe200078610ff */
[----:B------:R-:W2:Y:S03]  /*0980*/  @!P2 LDG.E R4, desc[UR8][R4.64+-0x8] ;  /* 0xfffff8080404a981 */ /* 0x000ea6000c1e1900 */
[----:B------:R-:W-:Y:S02]  /*0990*/  @!P4 LEA.HI.X R7, R9, R7, R22, 0x2, P3 ;  /* 0x000000070907c211 */ /* 0x000fe400018f1416 */
[----:B------:R-:W-:-:S03]  /*09a0*/  ISETP.GE.OR P3, PT, R23, UR12, P5 ;  /* 0x0000000c17007c0c */ /* 0x000fc6000af66670 */
[----:B------:R-:W3:Y:S01]  /*09b0*/  @!P4 LDG.E R6, desc[UR8][R6.64+-0x8] ;  /* 0xfffff8080606c981 */ /* 0x000ee2000c1e1900 */
[----:B------:R-:W-:-:S13]  /*09c0*/  ISETP.LT.OR P3, PT, R8, 0x2, P3 ;  /* 0x000000020800780c */ /* 0x000fda0001f61670 */
[----:B------:R-:W0:Y:S01]  /*09d0*/  @!P3 LDC.64 R8, c[0x0][0x380] ;  /* 0x0000e000ff08bb82 */ /* 0x000e220000000a00 */
[----:B------:R-:W-:Y:S01]  /*09e0*/  @!P3 IADD3 R11, P6, PT, R19, R10, RZ ;  /* 0x0000000a130bb210 */ /* 0x000fe20007fde0ff */
[----:B------:R-:W-:-:S04]  /*09f0*/  VIADD R10, R10, UR10 ;  /* 0x0000000a0a0a7c36 */ /* 0x000fc80008000000 */
[----:B------:R-:W-:Y:S01]  /*0a00*/  @!P3 IMAD.X R22, RZ, RZ, R21, P6 ;  /* 0x000000ffff16b224 */ /* 0x000fe200030e0615 */
[----:B0-----:R-:W-:-:S04]  /*0a10*/  @!P3 LEA R8, P6, R11, R8, 0x2 ;  /* 0x000000080b08b211 */ /* 0x001fc800078c10ff */
[----:B------:R-:W-:Y:S01]  /*0a20*/  @!P3 LEA.HI.X R9, R11, R9, R22, 0x2, P6 ;  /* 0x000000090b09b211 */ /* 0x000fe200030f1416 */
[----:B------:R-:W-:-:S04]  /*0a30*/  VIADD R11, R23, UR10 ;  /* 0x0000000a170b7c36 */ /* 0x000fc80008000000 */
[----:B------:R-:W4:Y:S01]  /*0a40*/  @!P3 LDG.E R8, desc[UR8][R8.64+-0x8] ;  /* 0xfffff8080808b981 */ /* 0x000f22000c1e1900 */
[----:B------:R-:W-:Y:S02]  /*0a50*/  ISETP.GE.OR P5, PT, R11, UR12, P5 ;  /* 0x0000000c0b007c0c */ /* 0x000fe4000afa6670 */
[----:B------:R-:W-:-:S04]  /*0a60*/  VIMNMX R11, PT, PT, R15, R10, PT ;  /* 0x0000000a0f0b7248 */ /* 0x000fc80003fe0100 */
[----:B------:R-:W-:-:S13]  /*0a70*/  ISETP.LT.OR P5, PT, R11, 0x2, P5 ;  /* 0x000000020b00780c */ /* 0x000fda0002fa1670 */
[----:B------:R-:W-:Y:S02]  /*0a80*/  @!P5 IADD3 R22, P6, PT, R19, R10, RZ ;  /* 0x0000000a1316d210 */ /* 0x000fe40007fde0ff */
[----:B------:R-:W0:Y:S02]  /*0a90*/  @!P5 LDC.64 R10, c[0x0][0x380] ;  /* 0x0000e000ff0adb82 */ /* 0x000e240000000a00 */
[----:B------:R-:W-:Y:S02]  /*0aa0*/  @!P5 IADD3.X R23, PT, PT, RZ, R21, RZ, P6, !PT ;  /* 0x00000015ff17d210 */ /* 0x000fe400037fe4ff */
[----:B0-----:R-:W-:-:S04]  /*0ab0*/  @!P5 LEA R10, P6, R22, R10, 0x2 ;  /* 0x0000000a160ad211 */ /* 0x001fc800078c10ff */
[----:B------:R-:W-:-:S05]  /*0ac0*/  @!P5 LEA.HI.X R11, R22, R11, R23, 0x2, P6 ;  /* 0x0000000b160bd211 */ /* 0x000fca00030f1417 */
[----:B------:R-:W5:Y:S01]  /*0ad0*/  @!P5 LDG.E R10, desc[UR8][R10.64+-0x8] ;  /* 0xfffff8080a0ad981 */ /* 0x000f62000c1e1900 */
[----:B------:R-:W-:-:S04]  /*0ae0*/  VIADD R22, R18, UR10 ;  /* 0x0000000a12167c36 */ /* 0x000fc80008000000 */
[----:B------:R-:W-:Y:S01]  /*0af0*/  VIADD R24, R22, UR10 ;  /* 0x0000000a16187c36 */ /* 0x000fe20008000000 */
[----:B------:R-:W-:Y:S01]  /*0b00*/  @!P2 LEA R23, R18, R17, 0x2 ;  /* 0x000000111217a211 */ /* 0x000fe200078e10ff */
[--C-:B------:R-:W-:Y:S02]  /*0b10*/  @!P4 IMAD R25, R22, 0x4, R17.reuse ;  /* 0x000000041619c824 */ /* 0x100fe400078e0211 */
[C---:B------:R-:W-:Y:S02]  /*0b20*/  VIADD R26, R24.reuse, UR10 ;  /* 0x0000000a181a7c36 */ /* 0x040fe40008000000 */
[--C-:B------:R-:W-:Y:S02]  /*0b30*/  @!P3 IMAD R27, R24, 0x4, R17.reuse ;  /* 0x00000004181bb824 */ /* 0x100fe400078e0211 */
[C---:B------:R-:W-:Y:S01]  /*0b40*/  @!P5 IMAD R29, R26.reuse, 0x4, R17 ;  /* 0x000000041a1dd824 */ /* 0x040fe200078e0211 */
[----:B------:R-:W-:Y:S01]  /*0b50*/  IADD3 R18, PT, PT, R26, UR10, RZ ;  /* 0x0000000a1a127c10 */ /* 0x000fe2000fffe0ff */
[----:B--2---:R0:W-:Y:S03]  /*0b60*/  @!P2 STS [R23], R4 ;  /* 0x000000041700a388 */ /* 0x0041e60000000800 */
[----:B------:R-:W-:Y:S01]  /*0b70*/  ISETP.GE.AND P2, PT, R18, UR7, PT ;  /* 0x0000000712007c0c */ /* 0x000fe2000bf46270 */
[----:B---3--:R0:W-:Y:S04]  /*0b80*/  @!P4 STS [R25], R6 ;  /* 0x000000061900c388 */ /* 0x0081e80000000800 */
[----:B----4-:R0:W-:Y:S04]  /*0b90*/  @!P3 STS [R27], R8 ;  /* 0x000000081b00b388 */ /* 0x0101e80000000800 */
[----:B-----5:R0:W-:Y:S04]  /*0ba0*/  @!P5 STS [R29], R10 ;  /* 0x0000000a1d00d388 */ /* 0x0201e80000000800 */
[----:B------:R-:W-:Y:S05]  /*0bb0*/  @!P2 BRA `(.L_x_10) ;  /* 0xfffffffc0008a947 */ /* 0x000fea000383ffff */
.L_x_3:
[----:B------:R-:W-:Y:S05]  /*0bc0*/  BSYNC.RECONVERGENT B1 ;  /* 0x0000000000017941 */ /* 0x000fea0003800200 */
.L_x_2:
[----:B------:R-:W-:-:S05]  /*0bd0*/  VIADD R14, R14, UR11 ;  /* 0x0000000b0e0e7c36 */ /* 0x000fca0008000000 */
[----:B------:R-:W-:-:S13]  /*0be0*/  ISETP.GE.AND P1, PT, R14, UR7, PT ;  /* 0x000000070e007c0c */ /* 0x000fda000bf26270 */
[----:B------:R-:W-:Y:S05]  /*0bf0*/  @!P1 BRA `(.L_x_11) ;  /* 0xfffffff400c49947 */ /* 0x000fea000383ffff */
.L_x_1:
[----:B------:R-:W-:Y:S05]  /*0c00*/  BSYNC.RECONVERGENT B2 ;  /* 0x0000000000027941 */ /* 0x000fea0003800200 */
.L_x_0:
[----:B------:R-:W3:Y:S01]  /*0c10*/  S2R R3, SR_TID.Y ;  /* 0x0000000000037919 */ /* 0x000ee20000002200 */
[----:B------:R-:W4:Y:S01]  /*0c20*/  LDCU UR5, c[0x0][0x39c] ;  /* 0x00007380ff0577ac */ /* 0x000f220008000800 */
[----:B------:R-:W-:Y:S01]  /*0c30*/  BSSY.RECONVERGENT B0, `(.L_x_12) ;  /* 0x00000b7000007945 */ /* 0x000fe20003800200 */
[----:B------:R-:W-:Y:S01]  /*0c40*/  BAR.SYNC.DEFER_BLOCKING 0x0 ;  /* 0x0000000000007b1d */ /* 0x000fe20000010000 */
[----:B---3--:R-:W-:-:S13]  /*0c50*/  ISETP.GE.AND P0, PT, R3, UR7, PT ;  /* 0x0000000703007c0c */ /* 0x008fda000bf06270 */
[----:B----4-:R-:W-:Y:S05]  /*0c60*/  @P0 BRA `(.L_x_13) ;  /* 0x0000000800cc0947 */ /* 0x010fea0003800000 */
[----:B0-----:R-:W0:Y:S01]  /*0c70*/  I2F.U32.RP R8, UR10 ;  /* 0x0000000a00087d06 */ /* 0x001e220008209000 */
[----:B-12---:R-:W-:Y:S01]  /*0c80*/  IADD3 R4, PT, PT, R2, UR10, RZ ;  /* 0x0000000a02047c10 */ /* 0x006fe2000fffe0ff */
[----:B------:R-:W1:Y:S01]  /*0c90*/  LDCU UR4, c[0x0][0x39c] ;  /* 0x00007380ff0477ac */ /* 0x000e620008000800 */
[----:B------:R-:W-:Y:S02]  /*0ca0*/  ISETP.NE.U32.AND P2, PT, RZ, UR10, PT ;  /* 0x0000000aff007c0c */ /* 0x000fe4000bf45070 */
[C---:B------:R-:W-:Y:S02]  /*0cb0*/  ISETP.GE.U32.AND P0, PT, R4.reuse, 0x20, PT ;  /* 0x000000200400780c */ /* 0x040fe40003f06070 */
[----:B------:R-:W-:Y:S02]  /*0cc0*/  VIMNMX.U32 R5, PT, PT, R4, 0x20, !PT ;  /* 0x0000002004057848 */ /* 0x000fe40007fe0000 */
[----:B------:R-:W-:-:S04]  /*0cd0*/  SEL R0, RZ, 0x1, P0 ;  /* 0x00000001ff007807 */ /* 0x000fc80000000000 */
[----:B------:R-:W-:Y:S01]  /*0ce0*/  IADD3 R5, PT, PT, R5, -R4, -R0 ;  /* 0x8000000405057210 */ /* 0x000fe20007ffe800 */
[----:B0-----:R-:W0:Y:S02]  /*0cf0*/  MUFU.RCP R8, R8 ;  /* 0x0000000800087308 */ /* 0x001e240000001000 */
[----:B0-----:R-:W-:-:S06]  /*0d00*/  VIADD R6, R8, 0xffffffe ;  /* 0x0ffffffe08067836 */ /* 0x001fcc0000000000 */
[----:B------:R0:W2:Y:S02]  /*0d10*/  F2I.FTZ.U32.TRUNC.NTZ R7, R6 ;  /* 0x0000000600077305 */ /* 0x0000a4000021f000 */
[----:B0-----:R-:W-:Y:S02]  /*0d20*/  IMAD.MOV.U32 R6, RZ, RZ, RZ ;  /* 0x000000ffff067224 */ /* 0x001fe400078e00ff */
[----:B--2---:R-:W-:-:S04]  /*0d30*/  IMAD.MOV R9, RZ, RZ, -R7 ;  /* 0x000000ffff097224 */ /* 0x004fc800078e0a07 */
[----:B------:R-:W-:-:S04]  /*0d40*/  IMAD R9, R9, UR10, RZ ;  /* 0x0000000a09097c24 */ /* 0x000fc8000f8e02ff */
[----:B------:R-:W-:-:S04]  /*0d50*/  IMAD.HI.U32 R8, R7, R9, R6 ;  /* 0x0000000907087227 */ /* 0x000fc800078e0006 */
[----:B-1----:R-:W-:Y:S02]  /*0d60*/  IMAD R9, R4, UR4, RZ ;  /* 0x0000000404097c24 */ /* 0x002fe4000f8e02ff */
[----:B------:R-:W-:-:S04]  /*0d70*/  IMAD.HI.U32 R7, R8, R5, RZ ;  /* 0x0000000508077227 */ /* 0x000fc800078e00ff */
[----:B------:R-:W-:Y:S02]  /*0d80*/  IMAD.MOV R6, RZ, RZ, -R7 ;  /* 0x000000ffff067224 */ /* 0x000fe400078e0a07 */
[----:B------:R-:W-:Y:S02]  /*0d90*/  IMAD R8, R2, UR4, RZ ;  /* 0x0000000402087c24 */ /* 0x000fe4000f8e02ff */
[----:B------:R-:W-:-:S05]  /*0da0*/  IMAD R5, R6, UR10, R5 ;  /* 0x0000000a06057c24 */ /* 0x000fca000f8e0205 */
[----:B------:R-:W-:-:S13]  /*0db0*/  ISETP.GE.U32.AND P0, PT, R5, UR10, PT ;  /* 0x0000000a05007c0c */ /* 0x000fda000bf06070 */
[----:B------:R-:W-:Y:S01]  /*0dc0*/  @P0 VIADD R5, R5, -UR10 ;  /* 0x8000000a05050c36 */ /* 0x000fe20008000000 */
[----:B------:R-:W-:-:S04]  /*0dd0*/  @P0 IADD3 R7, PT, PT, R7, 0x1, RZ ;  /* 0x0000000107070810 */ /* 0x000fc80007ffe0ff */
[----:B------:R-:W-:Y:S01]  /*0de0*/  ISETP.GE.U32.AND P1, PT, R5, UR10, PT ;  /* 0x0000000a05007c0c */ /* 0x000fe2000bf26070 */
[----:B------:R-:W-:-:S04]  /*0df0*/  VIADD R5, R4, UR10 ;  /* 0x0000000a04057c36 */ /* 0x000fc80008000000 */
[C---:B------:R-:W-:Y:S02]  /*0e00*/  IMAD R10, R5.reuse, UR4, RZ ;  /* 0x00000004050a7c24 */ /* 0x040fe4000f8e02ff */
[----:B------:R-:W-:-:S06]  /*0e10*/  VIADD R11, R5, UR10 ;  /* 0x0000000a050b7c36 */ /* 0x000fcc0008000000 */
[----:B------:R-:W-:Y:S01]  /*0e20*/  @P1 VIADD R7, R7, 0x1 ;  /* 0x0000000107071836 */ /* 0x000fe20000000000 */
[----:B------:R-:W-:-:S05]  /*0e30*/  @!P2 LOP3.LUT R7, RZ, UR10, RZ, 0x33, !PT ;  /* 0x0000000aff07ac12 */ /* 0x000fca000f8e33ff */
[----:B------:R-:W-:Y:S01]  /*0e40*/  IMAD.IADD R6, R0, 0x1, R7 ;  /* 0x0000000100067824 */ /* 0x000fe200078e0207 */
[----:B------:R-:W-:-:S04]  /*0e50*/  MOV R7, R3 ;  /* 0x0000000300077202 */ /* 0x000fc80000000f00 */
[----:B------:R-:W-:-:S07]  /*0e60*/  LOP3.LUT R15, R6, 0x3, RZ, 0xc0, !PT ;  /* 0x00000003060f7812 */ /* 0x000fce00078ec0ff */
.L_x_19:
[----:B------:R-:W-:Y:S01]  /*0e70*/  ISETP.GT.U32.AND P0, PT, R2, 0x1f, PT ;  /* 0x0000001f0200780c */ /* 0x000fe20003f04070 */
[----:B------:R-:W-:-:S12]  /*0e80*/  BSSY.RECONVERGENT B1, `(.L_x_14) ;  /* 0x000008e000017945 */ /* 0x000fd80003800200 */
[----:B0123--:R-:W-:Y:S05]  /*0e90*/  @P0 BRA `(.L_x_15) ;  /* 0x0000000800300947 */ /* 0x00ffea0003800000 */
[----:B------:R-:W0:Y:S01]  /*0ea0*/  S2R R13, SR_CgaCtaId ;  /* 0x00000000000d7919 */ /* 0x000e220000008800 */
[----:B------:R-:W-:Y:S01]  /*0eb0*/  ISETP.NE.AND P0, PT, R15, 0x3, PT ;  /* 0x000000030f00780c */ /* 0x000fe20003f05270 */
[----:B------:R-:W-:Y:S01]  /*0ec0*/  BSSY.RECONVERGENT B2, `(.L_x_16) ;  /* 0x0000040000027945 */ /* 0x000fe20003800200 */
[----:B------:R-:W-:Y:S01]  /*0ed0*/  MOV R12, 0x400 ;  /* 0x00000400000c7802 */ /* 0x000fe20000000f00 */
[----:B------:R-:W-:-:S04]  /*0ee0*/  IMAD.MOV.U32 R16, RZ, RZ, R2 ;  /* 0x000000ffff107224 */ /* 0x000fc800078e0002 */
[----:B------:R-:W-:Y:S01]  /*0ef0*/  VIADD R0, R12, 0x1440 ;  /* 0x000014400c007836 */ /* 0x000fe20000000000 */
[----:B0-----:R-:W-:-:S04]  /*0f00*/  LEA R12, R13, R12, 0x18 ;  /* 0x0000000c0d0c7211 */ /* 0x001fc800078ec0ff */
[----:B------:R-:W-:Y:S01]  /*0f10*/  LEA R0, R13, R0, 0x18 ;  /* 0x000000000d007211 */ /* 0x000fe200078ec0ff */
[----:B------:R-:W-:-:S03]  /*0f20*/  IMAD R13, R7, 0x90, R12 ;  /* 0x00000090070d7824 */ /* 0x000fc600078e020c */
[----:B------:R-:W-:Y:S01]  /*0f30*/  LEA R12, R7, R0, 0x7 ;  /* 0x00000000070c7211 */ /* 0x000fe200078e38ff */
[----:B------:R-:W-:Y:S06]  /*0f40*/  @!P0 BRA `(.L_x_17) ;  /* 0x0000000000dc8947 */ /* 0x000fec0003800000 */
[----:B------:R-:W-:Y:S01]  /*0f50*/  IMAD R16, R8, 0x4, R13 ;  /* 0x0000000408107824 */ /* 0x000fe200078e020d */
[----:B------:R-:W-:Y:S01]  /*0f60*/  ISETP.NE.AND P0, PT, R15, RZ, PT ;  /* 0x000000ff0f00720c */ /* 0x000fe20003f05270 */
[----:B------:R-:W-:-:S03]  /*0f70*/  IMAD.IADD R14, R2, 0x1, R7 ;  /* 0x00000001020e7824 */ /* 0x000fc600078e0207 */
[----:B------:R-:W0:Y:S04]  /*0f80*/  LDS R0, [R16] ;  /* 0x0000000010007984 */ /* 0x000e280000000800 */
[----:B------:R-:W1:Y:S04]  /*0f90*/  LDS R17, [R16+0x4] ;  /* 0x0000040010117984 */ /* 0x000e680000000800 */
[----:B------:R-:W2:Y:S04]  /*0fa0*/  LDS R19, [R16+0x8] ;  /* 0x0000080010137984 */ /* 0x000ea80000000800 */
[----:B------:R-:W3:Y:S04]  /*0fb0*/  LDS R21, [R16+0xc] ;  /* 0x00000c0010157984 */ /* 0x000ee80000000800 */
[----:B------:R4:W5:Y:S02]  /*0fc0*/  LDS R23, [R16+0x10] ;  /* 0x0000100010177984 */ /* 0x0009640000000800 */
[----:B----4-:R-:W-:-:S02]  /*0fd0*/  IMAD.MOV.U32 R16, RZ, RZ, R4 ;  /* 0x000000ffff107224 */ /* 0x010fc400078e0004 */
[----:B0-----:R-:W-:-:S04]  /*0fe0*/  FFMA R0, R0, 0.0625, RZ ;  /* 0x3d80000000007823 */ /* 0x001fc800000000ff */
[----:B-1----:R-:W-:Y:S01]  /*0ff0*/  FFMA R0, R17, 0.25, R0 ;  /* 0x3e80000011007823 */ /* 0x002fe20000000000 */
[----:B------:R-:W-:-:S03]  /*1000*/  IMAD.SHL.U32 R17, R14, 0x4, RZ ;  /* 0x000000040e117824 */ /* 0x000fc600078e00ff */
[----:B--2---:R-:W-:Y:S02]  /*1010*/  FFMA R0, R19, 0.375, R0 ;  /* 0x3ec0000013007823 */ /* 0x004fe40000000000 */
[----:B------:R-:W-:Y:S02]  /*1020*/  LOP3.LUT R17, R17, 0x7c, RZ, 0xc0, !PT ;  /* 0x0000007c11117812 */ /* 0x000fe400078ec0ff */
[----:B---3--:R-:W-:Y:S02]  /*1030*/  FFMA R0, R21, 0.25, R0 ;  /* 0x3e80000015007823 */ /* 0x008fe40000000000 */
[----:B------:R-:W-:Y:S02]  /*1040*/  IADD3 R17, PT, PT, R12, R17, RZ ;  /* 0x000000110c117210 */ /* 0x000fe40007ffe0ff */
[----:B-----5:R-:W-:-:S05]  /*1050*/  FFMA R0, R23, 0.0625, R0 ;  /* 0x3d80000017007823 */ /* 0x020fca0000000000 */
[----:B------:R0:W-:Y:S01]  /*1060*/  STS [R17], R0 ;  /* 0x0000000011007388 */ /* 0x0001e20000000800 */
[----:B------:R-:W-:Y:S05]  /*1070*/  @!P0 BRA `(.L_x_17) ;  /* 0x0000000000908947 */ /* 0x000fea0003800000 */
[----:B------:R-:W-:Y:S01]  /*1080*/  IMAD R16, R9, 0x4, R13 ;  /* 0x0000000409107824 */ /* 0x000fe200078e020d */
[----:B------:R-:W-:Y:S01]  /*1090*/  ISETP.NE.AND P0, PT, R15, 0x1, PT ;  /* 0x000000010f00780c */ /* 0x000fe20003f05270 */
[----:B------:R-:W-:-:S03]  /*10a0*/  VIADD R14, R14, UR10 ;  /* 0x0000000a0e0e7c36 */ /* 0x000fc60008000000 */
[----:B0-----:R-:W0:Y:S04]  /*10b0*/  LDS R0, [R16] ;  /* 0x0000000010007984 */ /* 0x001e280000000800 */
[----:B------:R-:W1:Y:S04]  /*10c0*/  LDS R17, [R16+0x4] ;  /* 0x0000040010117984 */ /* 0x000e680000000800 */
[----:B------:R-:W2:Y:S04]  /*10d0*/  LDS R19, [R16+0x8] ;  /* 0x0000080010137984 */ /* 0x000ea80000000800 */
[----:B------:R-:W3:Y:S04]  /*10e0*/  LDS R21, [R16+0xc] ;  /* 0x00000c0010157984 */ /* 0x000ee80000000800 */
[----:B------:R4:W5:Y:S02]  /*10f0*/  LDS R23, [R16+0x10] ;  /* 0x0000100010177984 */ /* 0x0009640000000800 */
[----:B----4-:R-:W-:-:S02]  /*1100*/  IMAD.MOV.U32 R16, RZ, RZ, R5 ;  /* 0x000000ffff107224 */ /* 0x010fc400078e0005 */
[----:B0-----:R-:W-:-:S04]  /*1110*/  FFMA R0, R0, 0.0625, RZ ;  /* 0x3d80000000007823 */ /* 0x001fc800000000ff */
[----:B-1----:R-:W-:Y:S01]  /*1120*/  FFMA R0, R17, 0.25, R0 ;  /* 0x3e80000011007823 */ /* 0x002fe20000000000 */
[----:B------:R-:W-:-:S03]  /*1130*/  SHF.L.U32 R17, R14, 0x2, RZ ;  /* 0x000000020e117819 */ /* 0x000fc600000006ff */
[----:B--2---:R-:W-:Y:S01]  /*1140*/  FFMA R0, R19, 0.375, R0 ;  /* 0x3ec0000013007823 */ /* 0x004fe20000000000 */
[----:B------:R-:W-:-:S03]  /*1150*/  LOP3.LUT R17, R17, 0x7c, RZ, 0xc0, !PT ;  /* 0x0000007c11117812 */ /* 0x000fc600078ec0ff */
[----:B---3--:R-:W-:Y:S02]  /*1160*/  FFMA R0, R21, 0.25, R0 ;  /* 0x3e80000015007823 */ /* 0x008fe40000000000 */
[----:B------:R-:W-:Y:S02]  /*1170*/  IMAD.IADD R17, R12, 0x1, R17 ;  /* 0x000000010c117824 */ /* 0x000fe400078e0211 */
[----:B-----5:R-:W-:-:S05]  /*1180*/  FFMA R0, R23, 0.0625, R0 ;  /* 0x3d80000017007823 */ /* 0x020fca0000000000 */
[----:B------:R1:W-:Y:S01]  /*1190*/  STS [R17], R0 ;  /* 0x0000000011007388 */ /* 0x0003e20000000800 */
[----:B------:R-:W-:Y:S05]  /*11a0*/  @!P0 BRA `(.L_x_17) ;  /* 0x0000000000448947 */ /* 0x000fea0003800000 */
[----:B------:R-:W-:Y:S01]  /*11b0*/  IMAD R16, R10, 0x4, R13 ;  /* 0x000000040a107824 */ /* 0x000fe200078e020d */
[----:B------:R-:W-:-:S04]  /*11c0*/  IADD3 R14, PT, PT, R14, UR10, RZ ;  /* 0x0000000a0e0e7c10 */ /* 0x000fc8000fffe0ff */
[----:B-1----:R-:W0:Y:S01]  /*11d0*/  LDS R0, [R16] ;  /* 0x0000000010007984 */ /* 0x002e220000000800 */
[----:B------:R-:W-:-:S03]  /*11e0*/  IMAD.SHL.U32 R14, R14, 0x4, RZ ;  /* 0x000000040e0e7824 */ /* 0x000fc600078e00ff */
[----:B------:R-:W1:Y:S04]  /*11f0*/  LDS R17, [R16+0x4] ;  /* 0x0000040010117984 */ /* 0x000e680000000800 */
[----:B------:R-:W2:Y:S04]  /*1200*/  LDS R19, [R16+0x8] ;  /* 0x0000080010137984 */ /* 0x000ea80000000800 */
[----:B------:R-:W3:Y:S04]  /*1210*/  LDS R21, [R16+0xc] ;  /* 0x00000c0010157984 */ /* 0x000ee80000000800 */
[----:B------:R4:W5:Y:S02]  /*1220*/  LDS R23, [R16+0x10] ;  /* 0x0000100010177984 */ /* 0x0009640000000800 */
[----:B----4-:R-:W-:-:S02]  /*1230*/  IMAD.MOV.U32 R16, RZ, RZ, R11 ;  /* 0x000000ffff107224 */ /* 0x010fc400078e000b */
[----:B0-----:R-:W-:-:S04]  /*1240*/  FFMA R0, R0, 0.0625, RZ ;  /* 0x3d80000000007823 */ /* 0x001fc800000000ff */
[----:B-1----:R-:W-:Y:S01]  /*1250*/  FFMA R0, R17, 0.25, R0 ;  /* 0x3e80000011007823 */ /* 0x002fe20000000000 */
[----:B------:R-:W-:-:S03]  /*1260*/  LOP3.LUT R17, R14, 0x7c, RZ, 0xc0, !PT ;  /* 0x0000007c0e117812 */ /* 0x000fc600078ec0ff */
[----:B--2---:R-:W-:Y:S02]  /*1270*/  FFMA R0, R19, 0.375, R0 ;  /* 0x3ec0000013007823 */ /* 0x004fe40000000000 */
[----:B------:R-:W-:Y:S02]  /*1280*/  IMAD.IADD R17, R12, 0x1, R17 ;  /* 0x000000010c117824 */ /* 0x000fe400078e0211 */
[----:B---3--:R-:W-:-:S04]  /*1290*/  FFMA R0, R21, 0.25, R0 ;  /* 0x3e80000015007823 */ /* 0x008fc80000000000 */
[----:B-----5:R-:W-:-:S05]  /*12a0*/  FFMA R0, R23, 0.0625, R0 ;  /* 0x3d80000017007823 */ /* 0x020fca0000000000 */
[----:B------:R2:W-:Y:S02]  /*12b0*/  STS [R17], R0 ;  /* 0x0000000011007388 */ /* 0x0005e40000000800 */
.L_x_17:
[----:B------:R-:W-:Y:S05]  /*12c0*/  BSYNC.RECONVERGENT B2 ;  /* 0x0000000000027941 */ /* 0x000fea0003800200 */
.L_x_16:
[----:B------:R-:W-:-:S13]  /*12d0*/  ISETP.GE.U32.AND P0, PT, R6, 0x3, PT ;  /* 0x000000030600780c */ /* 0x000fda0003f06070 */
[----:B------:R-:W-:Y:S05]  /*12e0*/  @!P0 BRA `(.L_x_15) ;  /* 0x00000004001c8947 */ /* 0x000fea0003800000 */
.L_x_18:
[----:B------:R-:W-:Y:S01]  /*12f0*/  USHF.L.U32 UR4, UR5, 0x2, URZ ;  /* 0x0000000205047899 */ /* 0x000fe200080006ff */
[----:B------:R-:W-:-:S05]  /*1300*/  IADD3 R14, PT, PT, R16, R7, RZ ;  /* 0x00000007100e7210 */ /* 0x000fca0007ffe0ff */
[--C-:B012---:R-:W-:Y:S02]  /*1310*/  IMAD R17, R16, UR4, R13.reuse ;  /* 0x0000000410117c24 */ /* 0x107fe4000f8e020d */
[C---:B------:R-:W-:Y:S01]  /*1320*/  IMAD.SHL.U32 R18, R14.reuse, 0x4, RZ ;  /* 0x000000040e127824 */ /* 0x040fe200078e00ff */
[----:B------:R-:W-:Y:S01]  /*1330*/  IADD3 R14, PT, PT, R14, UR10, RZ ;  /* 0x0000000a0e0e7c10 */ /* 0x000fe2000fffe0ff */
[----:B------:R-:W-:Y:S01]  /*1340*/  VIADD R16, R16, UR10 ;  /* 0x0000000a10107c36 */ /* 0x000fe20008000000 */
[----:B---3--:R-:W0:Y:S04]  /*1350*/  LDS R0, [R17] ;  /* 0x0000000011007984 */ /* 0x008e280000000800 */
[----:B------:R-:W1:Y:S04]  /*1360*/  LDS R19, [R17+0x4] ;  /* 0x0000040011137984 */ /* 0x000e680000000800 */
[----:B------:R-:W2:Y:S04]  /*1370*/  LDS R21, [R17+0x8] ;  /* 0x0000080011157984 */ /* 0x000ea80000000800 */
[----:B------:R-:W3:Y:S04]  /*1380*/  LDS R23, [R17+0xc] ;  /* 0x00000c0011177984 */ /* 0x000ee80000000800 */
[----:B------:R4:W5:Y:S02]  /*1390*/  LDS R25, [R17+0x10] ;  /* 0x0000100011197984 */ /* 0x0009640000000800 */
[----:B----4-:R-:W-:-:S02]  /*13a0*/  IMAD R17, R16, UR4, R13 ;  /* 0x0000000410117c24 */ /* 0x010fc4000f8e020d */
[----:B------:R-:W-:Y:S02]  /*13b0*/  VIADD R16, R16, UR10 ;  /* 0x0000000a10107c36 */ /* 0x000fe40008000000 */
[----:B0-----:R-:W-:-:S04]  /*13c0*/  FFMA R0, R0, 0.0625, RZ ;  /* 0x3d80000000007823 */ /* 0x001fc800000000ff */
[----:B-1----:R-:W-:Y:S01]  /*13d0*/  FFMA R0, R19, 0.25, R0 ;  /* 0x3e80000013007823 */ /* 0x002fe20000000000 */
[----:B------:R-:W-:-:S03]  /*13e0*/  LOP3.LUT R19, R18, 0x7c, RZ, 0xc0, !PT ;  /* 0x0000007c12137812 */ /* 0x000fc600078ec0ff */
[----:B--2---:R-:W-:Y:S02]  /*13f0*/  FFMA R0, R21, 0.375, R0 ;  /* 0x3ec0000015007823 */ /* 0x004fe40000000000 */
[----:B------:R-:W-:Y:S02]  /*1400*/  IMAD.IADD R18, R12, 0x1, R19 ;  /* 0x000000010c127824 */ /* 0x000fe400078e0213 */
[----:B---3--:R-:W-:-:S04]  /*1410*/  FFMA R0, R23, 0.25, R0 ;  /* 0x3e80000017007823 */ /* 0x008fc80000000000 */
[----:B-----5:R-:W-:-:S05]  /*1420*/  FFMA R25, R25, 0.0625, R0 ;  /* 0x3d80000019197823 */ /* 0x020fca0000000000 */
[----:B------:R-:W-:Y:S04]  /*1430*/  STS [R18], R25 ;  /* 0x0000001912007388 */ /* 0x000fe80000000800 */
[----:B------:R-:W0:Y:S04]  /*1440*/  LDS R0, [R17] ;  /* 0x0000000011007984 */ /* 0x000e280000000800 */
        /* <DEDUP_REMOVED lines=8> */
[C---:B------:R-:W-:Y:S01]  /*14d0*/  IMAD.SHL.U32 R19, R14.reuse, 0x4, RZ ;  /* 0x000000040e137824 */ /* 0x040fe200078e00ff */
[----:B------:R-:W-:Y:S02]  /*14e0*/  IADD3 R14, PT, PT, R14, UR10, RZ ;  /* 0x0000000a0e0e7c10 */ /* 0x000fe4000fffe0ff */
[----:B--2---:R-:W-:Y:S02]  /*14f0*/  FFMA R0, R21, 0.375, R0 ;  /* 0x3ec0000015007823 */ /* 0x004fe40000000000 */
[----:B------:R-:W-:Y:S02]  /*1500*/  LOP3.LUT R19, R19, 0x7c, RZ, 0xc0, !PT ;  /* 0x0000007c13137812 */ /* 0x000fe400078ec0ff */
[----:B---3--:R-:W-:-:S03]  /*1510*/  FFMA R0, R23, 0.25, R0 ;  /* 0x3e80000017007823 */ /* 0x008fc60000000000 */
[----:B------:R-:W-:Y:S02]  /*1520*/  IMAD.IADD R18, R12, 0x1, R19 ;  /* 0x000000010c127824 */ /* 0x000fe400078e0213 */
        /* <DEDUP_REMOVED lines=8> */
[----:B------:R-:W-:-:S05]  /*15b0*/  VIADD R16, R16, UR10 ;  /* 0x0000000a10107c36 */ /* 0x000fca0008000000 */
[----:B------:R-:W-:Y:S01]  /*15c0*/  ISETP.GE.U32.AND P0, PT, R16, 0x20, PT ;  /* 0x000000201000780c */ /* 0x000fe20003f06070 */
[----:B0-----:R-:W-:-:S04]  /*15d0*/  FFMA R0, R0, 0.0625, RZ ;  /* 0x3d80000000007823 */ /* 0x001fc800000000ff */
[----:B-1----:R-:W-:Y:S01]  /*15e0*/  FFMA R0, R19, 0.25, R0 ;  /* 0x3e80000013007823 */ /* 0x002fe20000000000 */
[C---:B------:R-:W-:Y:S01]  /*15f0*/  IMAD.SHL.U32 R19, R14.reuse, 0x4, RZ ;  /* 0x000000040e137824 */ /* 0x040fe200078e00ff */
[----:B------:R-:W-:Y:S02]  /*1600*/  IADD3 R14, PT, PT, R14, UR10, RZ ;  /* 0x0000000a0e0e7c10 */ /* 0x000fe4000fffe0ff */
[----:B--2---:R-:W-:Y:S02]  /*1610*/  FFMA R0, R21, 0.375, R0 ;  /* 0x3ec0000015007823 */ /* 0x004fe40000000000 */
[----:B------:R-:W-:Y:S01]  /*1620*/  LOP3.LUT R19, R19, 0x7c, RZ, 0xc0, !PT ;  /* 0x0000007c13137812 */ /* 0x000fe200078ec0ff */
[----:B------:R-:W-:Y:S02]  /*1630*/  IMAD.SHL.U32 R14, R14, 0x4, RZ ;  /* 0x000000040e0e7824 */ /* 0x000fe400078e00ff */
[----:B---3--:R-:W-:Y:S02]  /*1640*/  FFMA R0, R23, 0.25, R0 ;  /* 0x3e80000017007823 */ /* 0x008fe40000000000 */
[----:B------:R-:W-:-:S02]  /*1650*/  IMAD.IADD R18, R12, 0x1, R19 ;  /* 0x000000010c127824 */ /* 0x000fc400078e0213 */
[----:B-----5:R-:W-:-:S05]  /*1660*/  FFMA R25, R25, 0.0625, R0 ;  /* 0x3d80000019197823 */ /* 0x020fca0000000000 */
[----:B------:R-:W-:Y:S04]  /*1670*/  STS [R18], R25 ;  /* 0x0000001912007388 */ /* 0x000fe80000000800 */
[----:B------:R-:W0:Y:S04]  /*1680*/  LDS R0, [R17] ;  /* 0x0000000011007984 */ /* 0x000e280000000800 */
[----:B------:R-:W1:Y:S04]  /*1690*/  LDS R19, [R17+0x4] ;  /* 0x0000040011137984 */ /* 0x000e680000000800 */
[----:B------:R-:W2:Y:S04]  /*16a0*/  LDS R21, [R17+0x8] ;  /* 0x0000080011157984 */ /* 0x000ea80000000800 */
[----:B------:R-:W3:Y:S04]  /*16b0*/  LDS R23, [R17+0xc] ;  /* 0x00000c0011177984 */ /* 0x000ee80000000800 */
[----:B------:R-:W4:Y:S01]  /*16c0*/  LDS R27, [R17+0x10] ;  /* 0x00001000111b7984 */ /* 0x000f220000000800 */
[----:B0-----:R-:W-:-:S04]  /*16d0*/  FFMA R0, R0, 0.0625, RZ ;  /* 0x3d80000000007823 */ /* 0x001fc800000000ff */
[----:B-1----:R-:W-:Y:S01]  /*16e0*/  FFMA R0, R19, 0.25, R0 ;  /* 0x3e80000013007823 */ /* 0x002fe20000000000 */
[----:B------:R-:W-:-:S03]  /*16f0*/  LOP3.LUT R19, R14, 0x7c, RZ, 0xc0, !PT ;  /* 0x0000007c0e137812 */ /* 0x000fc600078ec0ff */
[----:B--2---:R-:W-:Y:S02]  /*1700*/  FFMA R0, R21, 0.375, R0 ;  /* 0x3ec0000015007823 */ /* 0x004fe40000000000 */
[----:B------:R-:W-:Y:S02]  /*1710*/  IMAD.IADD R19, R12, 0x1, R19 ;  /* 0x000000010c137824 */ /* 0x000fe400078e0213 */
[----:B---3--:R-:W-:-:S04]  /*1720*/  FFMA R0, R23, 0.25, R0 ;  /* 0x3e80000017007823 */ /* 0x008fc80000000000 */
[----:B----4-:R-:W-:-:S05]  /*1730*/  FFMA R0, R27, 0.0625, R0 ;  /* 0x3d8000001b007823 */ /* 0x010fca0000000000 */
[----:B------:R3:W-:Y:S01]  /*1740*/  STS [R19], R0 ;  /* 0x0000000013007388 */ /* 0x0007e20000000800 */
[----:B------:R-:W-:Y:S05]  /*1750*/  @!P0 BRA `(.L_x_18) ;  /* 0xfffffff800e48947 */ /* 0x000fea000383ffff */
.L_x_15:
[----:B------:R-:W-:Y:S05]  /*1760*/  BSYNC.RECONVERGENT B1 ;  /* 0x0000000000017941 */ /* 0x000fea0003800200 */
.L_x_14:
[----:B------:R-:W-:-:S04]  /*1770*/  IADD3 R7, PT, PT, R7, UR11, RZ ;  /* 0x0000000b07077c10 */ /* 0x000fc8000fffe0ff */
[----:B------:R-:W-:-:S13]  /*1780*/  ISETP.GE.AND P0, PT, R7, UR7, PT ;  /* 0x0000000707007c0c */ /* 0x000fda000bf06270 */
[----:B------:R-:W-:Y:S05]  /*1790*/  @!P0 BRA `(.L_x_19) ;  /* 0xfffffff400b48947 */ /* 0x000fea000383ffff */
.L_x_13:
[----:B------:R-:W-:Y:S05]  /*17a0*/  BSYNC.RECONVERGENT B0 ;  /* 0x0000000000007941 */ /* 0x000fea0003800200 */
.L_x_12:
[----:B------:R-:W-:Y:S01]  /*17b0*/  BAR.SYNC.DEFER_BLOCKING 0x0 ;  /* 0x0000000000007b1d */ /* 0x000fe20000010000 */
[----:B------:R-:W-:-:S13]  /*17c0*/  ISETP.GT.U32.AND P0, PT, R2, 0x1f, PT ;  /* 0x0000001f0200780c */ /* 0x000fda0003f04070 */
[----:B------:R-:W-:Y:S05]  /*17d0*/  @P0 EXIT ;  /* 0x000000000000094d */ /* 0x000fea0003800000 */
[----:B0123--:R-:W0:Y:S01]  /*17e0*/  I2F.U32.RP R0, UR10 ;  /* 0x0000000a00007d06 */ /* 0x00fe220008209000 */
[----:B------:R-:W-:Y:S01]  /*17f0*/  VIADD R6, R3, UR10 ;  /* 0x0000000a03067c36 */ /* 0x000fe20008000000 */
[----:B------:R-:W1:Y:S01]  /*1800*/  LDCU UR13, c[0x0][0x39c] ;  /* 0x00007380ff0d77ac */ /* 0x000e620008000800 */
[----:B------:R-:W2:Y:S01]  /*1810*/  S2UR UR5, SR_CgaCtaId ;  /* 0x00000000000579c3 */ /* 0x000ea20000008800 */
[----:B------:R-:W-:Y:S01]  /*1820*/  ISETP.NE.U32.AND P3, PT, RZ, UR10, PT ;  /* 0x0000000aff007c0c */ /* 0x000fe2000bf65070 */
[----:B------:R-:W-:Y:S01]  /*1830*/  BSSY.RECONVERGENT B0, `(.L_x_20) ;  /* 0x00000c1000007945 */ /* 0x000fe20003800200 */
[C---:B------:R-:W-:Y:S01]  /*1840*/  ISETP.GE.U32.AND P2, PT, R6.reuse, 0x20, PT ;  /* 0x000000200600780c */ /* 0x040fe20003f46070 */
[----:B------:R-:W3:Y:S01]  /*1850*/  LDCU UR12, c[0x0][0x394] ;  /* 0x00007280ff0c77ac */ /* 0x000ee20008000800 */
[----:B------:R-:W-:Y:S02]  /*1860*/  VIMNMX.U32 R7, PT, PT, R6, 0x20, !PT ;  /* 0x0000002006077848 */ /* 0x000fe40007fe0000 */
[----:B------:R-:W-:Y:S01]  /*1870*/  SEL R10, RZ, 0x1, P2 ;  /* 0x00000001ff0a7807 */ /* 0x000fe20001000000 */
[----:B------:R-:W-:Y:S01]  /*1880*/  UMOV UR4, 0x400 ;  /* 0x0000040000047882 */ /* 0x000fe20000000000 */
[----:B------:R-:W-:Y:S01]  /*1890*/  SEL R8, RZ, 0xffffffff, P2 ;  /* 0xffffffffff087807 */ /* 0x000fe20001000000 */
[----:B------:R-:W-:Y:S01]  /*18a0*/  UIADD3 UR4, UPT, UPT, UR4, 0x1440, URZ ;  /* 0x0000144004047890 */ /* 0x000fe2000fffe0ff */
[----:B------:R-:W-:Y:S01]  /*18b0*/  IADD3 R7, PT, PT, R7, -R6, -R10 ;  /* 0x8000000607077210 */ /* 0x000fe20007ffe80a */
[----:B0-----:R-:W0:Y:S02]  /*18c0*/  MUFU.RCP R0, R0 ;  /* 0x0000000000007308 */ /* 0x001e240000001000 */
[----:B--2---:R-:W-:Y:S01]  /*18d0*/  ULEA UR4, UR5, UR4, 0x18 ;  /* 0x0000000405047291 */ /* 0x004fe2000f8ec0ff */
[----:B0-----:R-:W-:-:S05]  /*18e0*/  VIADD R4, R0, 0xffffffe ;  /* 0x0ffffffe00047836 */ /* 0x001fca0000000000 */
[----:B------:R0:W2:Y:S02]  /*18f0*/  F2I.FTZ.U32.TRUNC.NTZ R5, R4 ;  /* 0x0000000400057305 */ /* 0x0000a4000021f000 */
[----:B0-----:R-:W-:Y:S02]  /*1900*/  HFMA2 R4, -RZ, RZ, 0, 0 ;  /* 0x00000000ff047431 */ /* 0x001fe400000001ff */
[----:B--2---:R-:W-:-:S04]  /*1910*/  IMAD.MOV R9, RZ, RZ, -R5 ;  /* 0x000000ffff097224 */ /* 0x004fc800078e0a05 */
[----:B------:R-:W-:-:S04]  /*1920*/  IMAD R9, R9, UR10, RZ ;  /* 0x0000000a09097c24 */ /* 0x000fc8000f8e02ff */
[----:B------:R-:W-:Y:S02]  /*1930*/  IMAD.HI.U32 R0, R5, R9, R4 ;  /* 0x0000000905007227 */ /* 0x000fe400078e0004 */
[----:B------:R-:W0:Y:S01]  /*1940*/  S2R R9, SR_CTAID.X ;  /* 0x0000000000097919 */ /* 0x000e220000002500 */
[----:B------:R-:W2:Y:S03]  /*1950*/  LDC.64 R4, c[0x0][0x388] ;  /* 0x0000e200ff047b82 */ /* 0x000ea60000000a00 */
[----:B------:R-:W-:-:S04]  /*1960*/  IMAD.HI.U32 R11, R0, R7, RZ ;  /* 0x00000007000b7227 */ /* 0x000fc800078e00ff */
[----:B------:R-:W-:-:S04]  /*1970*/  IMAD.MOV R0, RZ, RZ, -R11 ;  /* 0x000000ffff007224 */ /* 0x000fc800078e0a0b */
[----:B------:R-:W-:Y:S02]  /*1980*/  IMAD R7, R0, UR10, R7 ;  /* 0x0000000a00077c24 */ /* 0x000fe4000f8e0207 */
[----:B------:R-:W4:Y:S03]  /*1990*/  S2R R0, SR_CTAID.Y ;  /* 0x0000000000007919 */ /* 0x000f260000002600 */
[----:B------:R-:W-:-:S13]  /*19a0*/  ISETP.GE.U32.AND P0, PT, R7, UR10, PT ;  /* 0x0000000a07007c0c */ /* 0x000fda000bf06070 */
[----:B------:R-:W-:Y:S02]  /*19b0*/  @P0 VIADD R7, R7, -UR10 ;  /* 0x8000000a07070c36 */ /* 0x000fe40008000000 */
[----:B------:R-:W-:Y:S02]  /*19c0*/  @P0 VIADD R11, R11, 0x1 ;  /* 0x000000010b0b0836 */ /* 0x000fe40000000000 */
[----:B0-----:R-:W-:Y:S01]  /*19d0*/  IMAD R9, R9, UR10, R2 ;  /* 0x0000000a09097c24 */ /* 0x001fe2000f8e0202 */
[----:B------:R-:W-:Y:S01]  /*19e0*/  ISETP.GE.U32.AND P1, PT, R7, UR10, PT ;  /* 0x0000000a07007c0c */ /* 0x000fe2000bf26070 */
[----:B-1----:R-:W-:-:S04]  /*19f0*/  IMAD R7, R3, UR13, RZ ;  /* 0x0000000d03077c24 */ /* 0x002fc8000f8e02ff */
[C---:B------:R-:W-:Y:S01]  /*1a00*/  VIADD R15, R7.reuse, 0x4 ;  /* 0x00000004070f7836 */ /* 0x040fe20000000000 */
[----:B------:R-:W-:-:S04]  /*1a10*/  ISETP.GE.AND P0, PT, R7, UR6, PT ;  /* 0x0000000607007c0c */ /* 0x000fc8000bf06270 */
[----:B------:R-:W-:Y:S01]  /*1a20*/  ISETP.GT.AND P0, PT, R7, -0x5, !P0 ;  /* 0xfffffffb0700780c */ /* 0x000fe20004704270 */
[----:B----4-:R-:W-:Y:S02]  /*1a30*/  IMAD R0, R0, UR11, R3 ;  /* 0x0000000b00007c24 */ /* 0x010fe4000f8e0203 */
[----:B------:R-:W-:Y:S02]  /*1a40*/  @P1 IADD3 R11, PT, PT, R11, 0x1, RZ ;  /* 0x000000010b0b1810 */ /* 0x000fe40007ffe0ff */
[----:B------:R-:W-:Y:S01]  /*1a50*/  @!P3 LOP3.LUT R11, RZ, UR10, RZ, 0x33, !PT ;  /* 0x0000000aff0bbc12 */ /* 0x000fe2000f8e33ff */
[----:B---3--:R-:W-:Y:S01]  /*1a60*/  IMAD R13, R0, UR12, R9 ;  /* 0x0000000c000d7c24 */ /* 0x008fe2000f8e0209 */
[----:B------:R-:W0:Y:S01]  /*1a70*/  LDCU UR12, c[0x0][0x39c] ;  /* 0x00007380ff0c77ac */ /* 0x000e220008000800 */
[----:B------:R-:W-:Y:S01]  /*1a80*/  VIADD R9, R7, 0x2 ;  /* 0x0000000207097836 */ /* 0x000fe20000000000 */
[----:B------:R-:W-:Y:S01]  /*1a90*/  ISETP.NE.AND P5, PT, R11, R8, PT ;  /* 0x000000080b00720c */ /* 0x000fe20003fa5270 */
[----:B------:R-:W-:Y:S01]  /*1aa0*/  IMAD.IADD R10, R10, 0x1, R11 ;  /* 0x000000010a0a7824 */ /* 0x000fe200078e020b */
[C---:B------:R-:W-:Y:S01]  /*1ab0*/  LEA R8, R7.reuse, UR4, 0x7 ;  /* 0x0000000407087c11 */ /* 0x040fe2000f8e38ff */
[----:B------:R-:W-:Y:S01]  /*1ac0*/  VIADD R11, R7, 0x3 ;  /* 0x00000003070b7836 */ /* 0x000fe20000000000 */
[----:B------:R-:W-:Y:S01]  /*1ad0*/  ISETP.GE.AND P1, PT, R9, UR7, PT ;  /* 0x0000000709007c0c */ /* 0x000fe2000bf26270 */
[----:B--2---:R-:W-:Y:S01]  /*1ae0*/  IMAD.WIDE R4, R13, 0x4, R4 ;  /* 0x000000040d047825 */ /* 0x004fe200078e0204 */
[----:B------:R-:W-:-:S02]  /*1af0*/  LOP3.LUT P6, RZ, R10, 0x1, RZ, 0xc0, !PT ;  /* 0x000000010aff7812 */ /* 0x000fc400078cc0ff */
[----:B------:R-:W-:Y:S02]  /*1b00*/  ISETP.GE.AND P2, PT, R11, UR7, PT ;  /* 0x000000070b007c0c */ /* 0x000fe4000bf46270 */
[C---:B------:R-:W-:Y:S02]  /*1b10*/  ISETP.GT.AND P1, PT, R7.reuse, -0x3, !P1 ;  /* 0xfffffffd0700780c */ /* 0x040fe40004f24270 */
[C---:B------:R-:W-:Y:S02]  /*1b20*/  ISETP.GT.AND P2, PT, R7.reuse, -0x4, !P2 ;  /* 0xfffffffc0700780c */ /* 0x040fe40005744270 */
[----:B------:R-:W-:-:S11]  /*1b30*/  IADD3 R13, PT, PT, R7, 0x1, RZ ;  /* 0x00000001070d7810 */ /* 0x000fd60007ffe0ff */
.L_x_26:
[----:B------:R-:W-:Y:S01]  /*1b40*/  ISETP.GT.U32.AND P3, PT, R3, 0x1f, PT ;  /* 0x0000001f0300780c */ /* 0x000fe20003f64070 */
[----:B------:R-:W-:Y:S01]  /*1b50*/  BSSY.RECONVERGENT B1, `(.L_x_21) ;  /* 0x000008b000017945 */ /* 0x000fe20003800200 */
[----:B------:R-:W-:-:S11]  /*1b60*/  IMAD.MOV.U32 R17, RZ, RZ, RZ ;  /* 0x000000ffff117224 */ /* 0x000fd600078e00ff */
[----:B------:R-:W-:Y:S05]  /*1b70*/  @P3 BRA `(.L_x_22) ;  /* 0x0000000800203947 */ /* 0x000fea0003800000 */
[----:B------:R-:W-:Y:S01]  /*1b80*/  BSSY.RECONVERGENT B2, `(.L_x_23) ;  /* 0x0000028000027945 */ /* 0x000fe20003800200 */
[----:B------:R-:W-:Y:S01]  /*1b90*/  IMAD.MOV.U32 R17, RZ, RZ, RZ ;  /* 0x000000ffff117224 */ /* 0x000fe200078e00ff */
[----:B------:R-:W-:Y:S02]  /*1ba0*/  MOV R0, R3 ;  /* 0x0000000300007202 */ /* 0x000fe40000000f00 */
[----:B------:R-:W-:Y:S05]  /*1bb0*/  @P6 BRA `(.L_x_24) ;  /* 0x0000000000906947 */ /* 0x000fea0003800000 */
[----:B------:R-:W-:Y:S01]  /*1bc0*/  ISETP.GE.AND P4, PT, R7, UR7, PT ;  /* 0x0000000707007c0c */ /* 0x000fe2000bf86270 */
[----:B------:R-:W-:Y:S01]  /*1bd0*/  @P2 IMAD.IADD R14, R11, 0x1, R2 ;  /* 0x000000010b0e2824 */ /* 0x000fe200078e0202 */
[----:B------:R-:W-:Y:S02]  /*1be0*/  ISETP.GE.AND P3, PT, R13, UR7, PT ;  /* 0x000000070d007c0c */ /* 0x000fe4000bf66270 */
[C---:B------:R-:W-:Y:S01]  /*1bf0*/  ISETP.LT.OR P4, PT, R7.reuse, RZ, P4 ;  /* 0x000000ff0700720c */ /* 0x040fe20002781670 */
[----:B------:R-:W-:Y:S01]  /*1c00*/  @P2 IMAD.SHL.U32 R14, R14, 0x4, RZ ;  /* 0x000000040e0e2824 */ /* 0x000fe200078e00ff */
[----:B------:R-:W-:Y:S02]  /*1c10*/  ISETP.LT.OR P3, PT, R7, -0x1, P3 ;  /* 0xffffffff0700780c */ /* 0x000fe40001f61670 */
[----:B------:R-:W-:Y:S02]  /*1c20*/  @P1 IADD3 R12, PT, PT, R9, R2, RZ ;  /* 0x00000002090c1210 */ /* 0x000fe40007ffe0ff */
[----:B------:R-:W-:-:S03]  /*1c30*/  @P2 LOP3.LUT R21, R14, 0x7c, RZ, 0xc0, !PT ;  /* 0x0000007c0e152812 */ /* 0x000fc600078ec0ff */
[----:B------:R-:W-:Y:S02]  /*1c40*/  @P1 IMAD.SHL.U32 R12, R12, 0x4, RZ ;  /* 0x000000040c0c1824 */ /* 0x000fe400078e00ff */
[----:B------:R-:W-:Y:S02]  /*1c50*/  @P2 IMAD.IADD R21, R8, 0x1, R21 ;  /* 0x0000000108152824 */ /* 0x000fe400078e0215 */
[--C-:B------:R-:W-:Y:S02]  /*1c60*/  @!P4 IMAD.IADD R0, R7, 0x1, R2.reuse ;  /* 0x000000010700c824 */ /* 0x100fe400078e0202 */
[----:B------:R-:W-:Y:S01]  /*1c70*/  @!P3 IMAD.IADD R10, R13, 0x1, R2 ;  /* 0x000000010d0ab824 */ /* 0x000fe200078e0202 */
[----:B------:R-:W-:Y:S01]  /*1c80*/  @P2 LDS R14, [R21+0x180] ;  /* 0x00018000150e2984 */ /* 0x000fe20000000800 */
[----:B------:R-:W-:Y:S02]  /*1c90*/  @!P4 IMAD.SHL.U32 R0, R0, 0x4, RZ ;  /* 0x000000040000c824 */ /* 0x000fe400078e00ff */
[----:B------:R-:W-:-:S03]  /*1ca0*/  @!P3 IMAD.SHL.U32 R10, R10, 0x4, RZ ;  /* 0x000000040a0ab824 */ /* 0x000fc600078e00ff */
[----:B------:R-:W-:Y:S02]  /*1cb0*/  @!P4 LOP3.LUT R17, R0, 0x7c, RZ, 0xc0, !PT ;  /* 0x0000007c0011c812 */ /* 0x000fe400078ec0ff */
[----:B------:R-:W-:Y:S01]  /*1cc0*/  @!P3 LOP3.LUT R19, R10, 0x7c, RZ, 0xc0, !PT ;  /* 0x0000007c0a13b812 */ /* 0x000fe200078ec0ff */
[----:B------:R-:W-:Y:S01]  /*1cd0*/  @P0 IMAD.IADD R10, R15, 0x1, R2 ;  /* 0x000000010f0a0824 */ /* 0x000fe200078e0202 */
[----:B------:R-:W-:Y:S02]  /*1ce0*/  @!P4 IADD3 R0, PT, PT, R8, R17, RZ ;  /* 0x000000110800c210 */ /* 0x000fe40007ffe0ff */
[----:B------:R-:W-:Y:S01]  /*1cf0*/  @P1 LOP3.LUT R17, R12, 0x7c, RZ, 0xc0, !PT ;  /* 0x0000007c0c111812 */ /* 0x000fe200078ec0ff */
[----:B------:R-:W-:Y:S01]  /*1d00*/  @!P3 IMAD.IADD R19, R8, 0x1, R19 ;  /* 0x000000010813b824 */ /* 0x000fe200078e0213 */
[----:B------:R-:W-:Y:S02]  /*1d10*/  @P0 SHF.L.U32 R16, R10, 0x2, RZ ;  /* 0x000000020a100819 */ /* 0x000fe400000006ff */
[----:B------:R-:W1:Y:S01]  /*1d20*/  @!P4 LDS R0, [R0] ;  /* 0x000000000000c984 */ /* 0x000e620000000800 */
[----:B------:R-:W-:Y:S01]  /*1d30*/  @P1 IMAD.IADD R12, R8, 0x1, R17 ;  /* 0x00000001080c1824 */ /* 0x000fe200078e0211 */
[----:B------:R-:W-:-:S02]  /*1d40*/  @P0 LOP3.LUT R17, R16, 0x7c, RZ, 0xc0, !PT ;  /* 0x0000007c10110812 */ /* 0x000fc400078ec0ff */
[----:B------:R-:W2:Y:S03]  /*1d50*/  @!P3 LDS R10, [R19+0x80] ;  /* 0x00008000130ab984 */ /* 0x000ea60000000800 */
[----:B------:R-:W-:Y:S01]  /*1d60*/  @P0 IMAD.IADD R16, R8, 0x1, R17 ;  /* 0x0000000108100824 */ /* 0x000fe200078e0211 */
[----:B------:R-:W3:Y:S01]  /*1d70*/  @P1 LDS R12, [R12+0x100] ;  /* 0x000100000c0c1984 */ /* 0x000ee20000000800 */
[----:B------:R-:W-:-:S04]  /*1d80*/  HFMA2 R17, -RZ, RZ, 0, 0 ;  /* 0x00000000ff117431 */ /* 0x000fc800000001ff */
[----:B------:R-:W4:Y:S01]  /*1d90*/  @P0 LDS R16, [R16+0x200] ;  /* 0x0002000010100984 */ /* 0x000f220000000800 */
[----:B-1----:R-:W-:Y:S01]  /*1da0*/  @!P4 FFMA R17, R0, 0.0625, RZ ;  /* 0x3d8000000011c823 */ /* 0x002fe200000000ff */
[----:B------:R-:W-:-:S03]  /*1db0*/  IMAD.MOV.U32 R0, RZ, RZ, R6 ;  /* 0x000000ffff007224 */ /* 0x000fc600078e0006 */
[----:B--2---:R-:W-:-:S04]  /*1dc0*/  @!P3 FFMA R17, R10, 0.25, R17 ;  /* 0x3e8000000a11b823 */ /* 0x004fc80000000011 */
[----:B---3--:R-:W-:-:S04]  /*1dd0*/  @P1 FFMA R17, R12, 0.375, R17 ;  /* 0x3ec000000c111823 */ /* 0x008fc80000000011 */
[----:B------:R-:W-:-:S04]  /*1de0*/  @P2 FFMA R17, R14, 0.25, R17 ;  /* 0x3e8000000e112823 */ /* 0x000fc80000000011 */
[----:B----4-:R-:W-:-:S07]  /*1df0*/  @P0 FFMA R17, R16, 0.0625, R17 ;  /* 0x3d80000010110823 */ /* 0x010fce0000000011 */
.L_x_24:
[----:B0-----:R-:W-:Y:S05]  /*1e00*/  BSYNC.RECONVERGENT B2 ;  /* 0x0000000000027941 */ /* 0x001fea0003800200 */
.L_x_23:
[----:B------:R-:W-:Y:S05]  /*1e10*/  @!P5 BRA `(.L_x_22) ;  /* 0x000000040078d947 */ /* 0x000fea0003800000 */
.L_x_25:
[C---:B------:R-:W-:Y:S02]  /*1e20*/  IMAD R19, R0.reuse, UR12, RZ ;  /* 0x0000000c00137c24 */ /* 0x040fe4000f8e02ff */
[----:B------:R-:W-:Y:S02]  /*1e30*/  VIADD R0, R0, UR10 ;  /* 0x0000000a00007c36 */ /* 0x000fe40008000000 */
[C---:B------:R-:W-:Y:S01]  /*1e40*/  VIADD R21, R19.reuse, 0x1 ;  /* 0x0000000113157836 */ /* 0x040fe20000000000 */
[C---:B------:R-:W-:Y:S01]  /*1e50*/  ISETP.GE.AND P3, PT, R19.reuse, UR7, PT ;  /* 0x0000000713007c0c */ /* 0x040fe2000bf66270 */
[C---:B------:R-:W-:Y:S02]  /*1e60*/  VIADD R25, R19.reuse, 0x2 ;  /* 0x0000000213197836 */ /* 0x040fe40000000000 */
[C---:B------:R-:W-:Y:S01]  /*1e70*/  VIADD R27, R19.reuse, 0x3 ;  /* 0x00000003131b7836 */ /* 0x040fe20000000000 */
[----:B------:R-:W-:Y:S02]  /*1e80*/  ISETP.LT.OR P3, PT, R19, RZ, P3 ;  /* 0x000000ff1300720c */ /* 0x000fe40001f61670 */
[----:B------:R-:W-:-:S04]  /*1e90*/  ISETP.GE.AND P4, PT, R21, UR7, PT ;  /* 0x0000000715007c0c */ /* 0x000fc8000bf86270 */
[----:B------:R-:W-:-:S07]  /*1ea0*/  ISETP.LT.OR P4, PT, R19, -0x1, P4 ;  /* 0xffffffff1300780c */ /* 0x000fce0002781670 */
[----:B------:R-:W-:-:S05]  /*1eb0*/  @!P3 IMAD.IADD R10, R19, 0x1, R2 ;  /* 0x00000001130ab824 */ /* 0x000fca00078e0202 */
[----:B------:R-:W-:Y:S01]  /*1ec0*/  @!P3 SHF.L.U32 R12, R10, 0x2, RZ ;  /* 0x000000020a0cb819 */ /* 0x000fe200000006ff */
[----:B------:R-:W-:Y:S01]  /*1ed0*/  @!P4 IMAD.IADD R14, R21, 0x1, R2 ;  /* 0x00000001150ec824 */ /* 0x000fe200078e0202 */
[----:B------:R-:W-:Y:S02]  /*1ee0*/  LEA R10, R19, UR4, 0x7 ;  /* 0x00000004130a7c11 */ /* 0x000fe4000f8e38ff */
[----:B------:R-:W-:Y:S01]  /*1ef0*/  @!P3 LOP3.LUT R21, R12, 0x7c, RZ, 0xc0, !PT ;  /* 0x0000007c0c15b812 */ /* 0x000fe200078ec0ff */
[----:B------:R-:W-:-:S04]  /*1f00*/  @!P4 IMAD.SHL.U32 R14, R14, 0x4, RZ ;  /* 0x000000040e0ec824 */ /* 0x000fc800078e00ff */
[----:B------:R-:W-:Y:S01]  /*1f10*/  @!P3 IMAD.IADD R21, R10, 0x1, R21 ;  /* 0x000000010a15b824 */ /* 0x000fe200078e0215 */
[----:B------:R-:W-:-:S04]  /*1f20*/  @!P4 LOP3.LUT R23, R14, 0x7c, RZ, 0xc0, !PT ;  /* 0x0000007c0e17c812 */ /* 0x000fc800078ec0ff */
[----:B------:R-:W0:Y:S01]  /*1f30*/  @!P3 LDS R12, [R21] ;  /* 0x00000000150cb984 */ /* 0x000e220000000800 */
[----:B------:R-:W-:-:S05]  /*1f40*/  @!P4 IADD3 R23, PT, PT, R10, R23, RZ ;  /* 0x000000170a17c210 */ /* 0x000fca0007ffe0ff */
[----:B------:R-:W1:Y:S01]  /*1f50*/  @!P4 LDS R14, [R23+0x80] ;  /* 0x00008000170ec984 */ /* 0x000e620000000800 */
[----:B0-----:R-:W-:Y:S01]  /*1f60*/  @!P3 FFMA R17, R12, 0.0625, R17 ;  /* 0x3d8000000c11b823 */ /* 0x001fe20000000011 */
[----:B------:R-:W-:-:S04]  /*1f70*/  ISETP.GE.AND P3, PT, R25, UR7, PT ;  /* 0x0000000719007c0c */ /* 0x000fc8000bf66270 */
[----:B------:R-:W-:Y:S01]  /*1f80*/  ISETP.LT.OR P3, PT, R19, -0x2, P3 ;  /* 0xfffffffe1300780c */ /* 0x000fe20001f61670 */
[----:B-1----:R-:W-:Y:S01]  /*1f90*/  @!P4 FFMA R17, R14, 0.25, R17 ;  /* 0x3e8000000e11c823 */ /* 0x002fe20000000011 */
[----:B------:R-:W-:-:S04]  /*1fa0*/  ISETP.GE.AND P4, PT, R27, UR7, PT ;  /* 0x000000071b007c0c */ /* 0x000fc8000bf86270 */
[----:B------:R-:W-:-:S07]  /*1fb0*/  ISETP.LT.OR P4, PT, R19, -0x3, P4 ;  /* 0xfffffffd1300780c */ /* 0x000fce0002781670 */
[----:B------:R-:W-:-:S05]  /*1fc0*/  @!P3 IMAD.IADD R12, R25, 0x1, R2 ;  /* 0x00000001190cb824 */ /* 0x000fca00078e0202 */
[----:B------:R-:W-:Y:S01]  /*1fd0*/  @!P3 SHF.L.U32 R12, R12, 0x2, RZ ;  /* 0x000000020c0cb819 */ /* 0x000fe200000006ff */
[----:B------:R-:W-:-:S03]  /*1fe0*/  @!P4 IMAD.IADD R14, R27, 0x1, R2 ;  /* 0x000000011b0ec824 */ /* 0x000fc600078e0202 */
[----:B------:R-:W-:Y:S01]  /*1ff0*/  @!P3 LOP3.LUT R21, R12, 0x7c, RZ, 0xc0, !PT ;  /* 0x0000007c0c15b812 */ /* 0x000fe200078ec0ff */
[----:B------:R-:W-:-:S04]  /*2000*/  @!P4 IMAD.SHL.U32 R14, R14, 0x4, RZ ;  /* 0x000000040e0ec824 */ /* 0x000fc800078e00ff */
[----:B------:R-:W-:Y:S01]  /*2010*/  @!P3 IMAD.IADD R12, R10, 0x1, R21 ;  /* 0x000000010a0cb824 */ /* 0x000fe200078e0215 */
[----:B------:R-:W-:-:S04]  /*2020*/  @!P4 LOP3.LUT R21, R14, 0x7c, RZ, 0xc0, !PT ;  /* 0x0000007c0e15c812 */ /* 0x000fc800078ec0ff */
[----:B------:R-:W-:Y:S01]  /*2030*/  @!P4 IADD3 R14, PT, PT, R10, R21, RZ ;  /* 0x000000150a0ec210 */ /* 0x000fe20007ffe0ff */
[----:B------:R-:W0:Y:S01]  /*2040*/  @!P3 LDS R12, [R12+0x100] ;  /* 0x000100000c0cb984 */ /* 0x000e220000000800 */
[C---:B------:R-:W-:Y:S01]  /*2050*/  IMAD R21, R0.reuse, UR12, RZ ;  /* 0x0000000c00157c24 */ /* 0x040fe2000f8e02ff */
[----:B------:R-:W-:-:S03]  /*2060*/  IADD3 R0, PT, PT, R0, UR10, RZ ;  /* 0x0000000a00007c10 */ /* 0x000fc6000fffe0ff */
[----:B------:R-:W1:Y:S01]  /*2070*/  @!P4 LDS R14, [R14+0x180] ;  /* 0x000180000e0ec984 */ /* 0x000e620000000800 */
[C---:B------:R-:W-:Y:S02]  /*2080*/  VIADD R27, R21.reuse, 0x1 ;  /* 0x00000001151b7836 */ /* 0x040fe40000000000 */
[----:B------:R-:W-:Y:S02]  /*2090*/  VIADD R25, R21, 0x2 ;  /* 0x0000000215197836 */ /* 0x000fe40000000000 */
[----:B0-----:R-:W-:Y:S01]  /*20a0*/  @!P3 FFMA R17, R12, 0.375, R17 ;  /* 0x3ec000000c11b823 */ /* 0x001fe20000000011 */
[----:B------:R-:W-:-:S04]  /*20b0*/  ISETP.GE.AND P3, PT, R19, UR6, PT ;  /* 0x0000000613007c0c */ /* 0x000fc8000bf66270 */
[----:B------:R-:W-:Y:S01]  /*20c0*/  ISETP.LT.OR P3, PT, R19, -0x4, P3 ;  /* 0xfffffffc1300780c */ /* 0x000fe20001f61670 */
[----:B-1----:R-:W-:Y:S01]  /*20d0*/  @!P4 FFMA R17, R14, 0.25, R17 ;  /* 0x3e8000000e11c823 */ /* 0x002fe20000000011 */
[----:B------:R-:W-:-:S04]  /*20e0*/  ISETP.GE.AND P4, PT, R21, UR7, PT ;  /* 0x0000000715007c0c */ /* 0x000fc8000bf86270 */
[----:B------:R-:W-:-:S07]  /*20f0*/  ISETP.LT.OR P4, PT, R21, RZ, P4 ;  /* 0x000000ff1500720c */ /* 0x000fce0002781670 */
[----:B------:R-:W-:-:S05]  /*2100*/  @!P3 IMAD.IADD R12, R19, 0x1, R2 ;  /* 0x00000001130cb824 */ /* 0x000fca00078e0202 */
[----:B------:R-:W-:Y:S02]  /*2110*/  @!P3 LEA R12, R12, 0x10, 0x2 ;  /* 0x000000100c0cb811 */ /* 0x000fe400078e10ff */
[----:B------:R-:W-:Y:S02]  /*2120*/  @!P4 IADD3 R14, PT, PT, R21, R2, RZ ;  /* 0x00000002150ec210 */ /* 0x000fe40007ffe0ff */
[----:B------:R-:W-:-:S03]  /*2130*/  @!P3 LOP3.LUT R19, R12, 0x7c, RZ, 0xc0, !PT ;  /* 0x0000007c0c13b812 */ /* 0x000fc600078ec0ff */
[----:B------:R-:W-:Y:S02]  /*2140*/  @!P4 IMAD.SHL.U32 R14, R14, 0x4, RZ ;  /* 0x000000040e0ec824 */ /* 0x000fe400078e00ff */
[----:B------:R-:W-:Y:S01]  /*2150*/  @!P3 IMAD.IADD R19, R10, 0x1, R19 ;  /* 0x000000010a13b824 */ /* 0x000fe200078e0213 */
[----:B------:R-:W-:Y:S02]  /*2160*/  LEA R10, R21, UR4, 0x7 ;  /* 0x00000004150a7c11 */ /* 0x000fe4000f8e38ff */
[----:B------:R-:W-:Y:S02]  /*2170*/  @!P4 LOP3.LUT R23, R14, 0x7c, RZ, 0xc0, !PT ;  /* 0x0000007c0e17c812 */ /* 0x000fe400078ec0ff */
[----:B------:R-:W0:Y:S02]  /*2180*/  @!P3 LDS R12, [R19+0x200] ;  /* 0x00020000130cb984 */ /* 0x000e240000000800 */
[----:B------:R-:W-:-:S05]  /*2190*/  @!P4 IADD3 R23, PT, PT, R10, R23, RZ ;  /* 0x000000170a17c210 */ /* 0x000fca0007ffe0ff */
[----:B------:R-:W1:Y:S01]  /*21a0*/  @!P4 LDS R14, [R23] ;  /* 0x00000000170ec984 */ /* 0x000e620000000800 */
[----:B0-----:R-:W-:Y:S01]  /*21b0*/  @!P3 FFMA R17, R12, 0.0625, R17 ;  /* 0x3d8000000c11b823 */ /* 0x001fe20000000011 */
[----:B------:R-:W-:-:S04]  /*21c0*/  ISETP.GE.AND P3, PT, R27, UR7, PT ;  /* 0x000000071b007c0c */ /* 0x000fc8000bf66270 */
[----:B------:R-:W-:Y:S01]  /*21d0*/  ISETP.LT.OR P3, PT, R21, -0x1, P3 ;  /* 0xffffffff1500780c */ /* 0x000fe20001f61670 */
[----:B-1----:R-:W-:Y:S01]  /*21e0*/  @!P4 FFMA R17, R14, 0.0625, R17 ;  /* 0x3d8000000e11c823 */ /* 0x002fe20000000011 */
[----:B------:R-:W-:-:S04]  /*21f0*/  ISETP.GE.AND P4, PT, R25, UR7, PT ;  /* 0x0000000719007c0c */ /* 0x000fc8000bf86270 */
[----:B------:R-:W-:-:S07]  /*2200*/  ISETP.LT.OR P4, PT, R21, -0x2, P4 ;  /* 0xfffffffe1500780c */ /* 0x000fce0002781670 */
[----:B------:R-:W-:-:S05]  /*2210*/  @!P3 IADD3 R12, PT, PT, R27, R2, RZ ;  /* 0x000000021b0cb210 */ /* 0x000fca0007ffe0ff */
[----:B------:R-:W-:Y:S02]  /*2220*/  @!P3 IMAD.SHL.U32 R12, R12, 0x4, RZ ;  /* 0x000000040c0cb824 */ /* 0x000fe400078e00ff */
[----:B------:R-:W-:Y:S01]  /*2230*/  @!P4 IMAD.IADD R14, R25, 0x1, R2 ;  /* 0x00000001190ec824 */ /* 0x000fe200078e0202 */
[----:B------:R-:W-:Y:S02]  /*2240*/  IADD3 R25, PT, PT, R21, 0x3, RZ ;  /* 0x0000000315197810 */ /* 0x000fe40007ffe0ff */
[----:B------:R-:W-:Y:S02]  /*2250*/  @!P3 LOP3.LUT R19, R12, 0x7c, RZ, 0xc0, !PT ;  /* 0x0000007c0c13b812 */ /* 0x000fe400078ec0ff */
[----:B------:R-:W-:-:S03]  /*2260*/  @!P4 SHF.L.U32 R14, R14, 0x2, RZ ;  /* 0x000000020e0ec819 */ /* 0x000fc600000006ff */
[----:B------:R-:W-:Y:S01]  /*2270*/  @!P3 IMAD.IADD R19, R10, 0x1, R19 ;  /* 0x000000010a13b824 */ /* 0x000fe200078e0213 */
[----:B------:R-:W-:-:S04]  /*2280*/  @!P4 LOP3.LUT R23, R14, 0x7c, RZ, 0xc0, !PT ;  /* 0x0000007c0e17c812 */ /* 0x000fc800078ec0ff */
[----:B------:R-:W0:Y:S01]  /*2290*/  @!P3 LDS R12, [R19+0x80] ;  /* 0x00008000130cb984 */ /* 0x000e220000000800 */
[----:B------:R-:W-:-:S05]  /*22a0*/  @!P4 IMAD.IADD R23, R10, 0x1, R23 ;  /* 0x000000010a17c824 */ /* 0x000fca00078e0217 */
[----:B------:R-:W1:Y:S01]  /*22b0*/  @!P4 LDS R14, [R23+0x100] ;  /* 0x00010000170ec984 */ /* 0x000e620000000800 */
[----:B0-----:R-:W-:Y:S01]  /*22c0*/  @!P3 FFMA R17, R12, 0.25, R17 ;  /* 0x3e8000000c11b823 */ /* 0x001fe20000000011 */
[----:B------:R-:W-:-:S04]  /*22d0*/  ISETP.GE.AND P3, PT, R25, UR7, PT ;  /* 0x0000000719007c0c */ /* 0x000fc8000bf66270 */
[C---:B------:R-:W-:Y:S01]  /*22e0*/  ISETP.LT.OR P3, PT, R21.reuse, -0x3, P3 ;  /* 0xfffffffd1500780c */ /* 0x040fe20001f61670 */
[----:B-1----:R-:W-:Y:S01]  /*22f0*/  @!P4 FFMA R17, R14, 0.375, R17 ;  /* 0x3ec000000e11c823 */ /* 0x002fe20000000011 */
[----:B------:R-:W-:-:S04]  /*2300*/  ISETP.GE.AND P4, PT, R21, UR6, PT ;  /* 0x0000000615007c0c */ /* 0x000fc8000bf86270 */
[----:B------:R-:W-:-:S07]  /*2310*/  ISETP.LT.OR P4, PT, R21, -0x4, P4 ;  /* 0xfffffffc1500780c */ /* 0x000fce0002781670 */
[----:B------:R-:W-:-:S04]  /*2320*/  @!P3 IMAD.IADD R12, R25, 0x1, R2 ;  /* 0x00000001190cb824 */ /* 0x000fc800078e0202 */
[----:B------:R-:W-:Y:S02]  /*2330*/  @!P3 IMAD.SHL.U32 R12, R12, 0x4, RZ ;  /* 0x000000040c0cb824 */ /* 0x000fe400078e00ff */
[----:B------:R-:W-:-:S03]  /*2340*/  @!P4 IADD3 R21, PT, PT, R21, R2, RZ ;  /* 0x000000021515c210 */ /* 0x000fc60007ffe0ff */
[----:B------:R-:W-:Y:S02]  /*2350*/  @!P3 LOP3.LUT R19, R12, 0x7c, RZ, 0xc0, !PT ;  /* 0x0000007c0c13b812 */ /* 0x000fe400078ec0ff */
[----:B------:R-:W-:-:S03]  /*2360*/  @!P4 LEA R12, R21, 0x10, 0x2 ;  /* 0x00000010150cc811 */ /* 0x000fc600078e10ff */
[----:B------:R-:W-:Y:S01]  /*2370*/  @!P3 IMAD.IADD R19, R10, 0x1, R19 ;  /* 0x000000010a13b824 */ /* 0x000fe200078e0213 */
[----:B------:R-:W-:-:S04]  /*2380*/  @!P4 LOP3.LUT R21, R12, 0x7c, RZ, 0xc0, !PT ;  /* 0x0000007c0c15c812 */ /* 0x000fc800078ec0ff */
[----:B------:R-:W0:Y:S01]  /*2390*/  @!P3 LDS R12, [R19+0x180] ;  /* 0x00018000130cb984 */ /* 0x000e220000000800 */
[----:B------:R-:W-:-:S05]  /*23a0*/  @!P4 IMAD.IADD R21, R10, 0x1, R21 ;  /* 0x000000010a15c824 */ /* 0x000fca00078e0215 */
[----:B------:R-:W1:Y:S01]  /*23b0*/  @!P4 LDS R10, [R21+0x200] ;  /* 0x00020000150ac984 */ /* 0x000e620000000800 */
[----:B0-----:R-:W-:Y:S01]  /*23c0*/  @!P3 FFMA R17, R12, 0.25, R17 ;  /* 0x3e8000000c11b823 */ /* 0x001fe20000000011 */
[----:B------:R-:W-:-:S03]  /*23d0*/  ISETP.GE.U32.AND P3, PT, R0, 0x20, PT ;  /* 0x000000200000780c */ /* 0x000fc60003f66070 */
[----:B-1----:R-:W-:-:S10]  /*23e0*/  @!P4 FFMA R17, R10, 0.0625, R17 ;  /* 0x3d8000000a11c823 */ /* 0x002fd40000000011 */
[----:B------:R-:W-:Y:S05]  /*23f0*/  @!P3 BRA `(.L_x_25) ;  /* 0xfffffff80088b947 */ /* 0x000fea000383ffff */
.L_x_22:
[----:B0-----:R-:W-:Y:S05]  /*2400*/  BSYNC.RECONVERGENT B1 ;  /* 0x0000000000017941 */ /* 0x001fea0003800200 */
.L_x_21:
[----:B------:R-:W-:-:S05]  /*2410*/  VIADD R2, R2, UR11 ;  /* 0x0000000b02027c36 */ /* 0x000fca0008000000 */
[----:B------:R-:W-:-:S13]  /*2420*/  ISETP.GE.U32.AND P3, PT, R2, 0x20, PT ;  /* 0x000000200200780c */ /* 0x000fda0003f66070 */
[----:B------:R-:W-:Y:S05]  /*2430*/  @!P3 BRA `(.L_x_26) ;  /* 0xfffffff400c0b947 */ /* 0x000fea000383ffff */
[----:B------:R-:W-:Y:S05]  /*2440*/  BSYNC.RECONVERGENT B0 ;  /* 0x0000000000007941 */ /* 0x000fea0003800200 */
.L_x_20:
[----:B------:R-:W-:Y:S01]  /*2450*/  STG.E desc[UR8][R4.64], R17 ;  /* 0x0000001104007986 */ /* 0x000fe2000c101908 */
[----:B------:R-:W-:Y:S05]  /*2460*/  EXIT ;  /* 0x000000000000794d */ /* 0x000fea0003800000 */
.L_x_27:
[----:B------:R-:W-:-:S00]  /*2470*/  BRA `(.L_x_27) ;  /* 0xfffffffc00fc7947 */ /* 0x000fc0000383ffff */
[----:B------:R-:W-:-:S00]  /*2480*/  NOP ;  /* 0x0000000000007918 */ /* 0x000fc00000000000 */
[----:B------:R-:W-:-:S00]  /*2490*/  NOP ;  /* 0x0000000000007918 */ /* 0x000fc00000000000 */
[----:B------:R-:W-:-:S00]  /*24a0*/  NOP ;  /* 0x0000000000007918 */ /* 0x000fc00000000000 */
[----:B------:R-:W-:-:S00]  /*24b0*/  NOP ;  /* 0x0000000000007918 */ /* 0x000fc00000000000 */
[----:B------:R-:W-:-:S00]  /*24c0*/  NOP ;  /* 0x0000000000007918 */ /* 0x000fc00000000000 */
[----:B------:R-:W-:-:S00]  /*24d0*/  NOP ;  /* 0x0000000000007918 */ /* 0x000fc00000000000 */
[----:B------:R-:W-:-:S00]  /*24e0*/  NOP ;  /* 0x0000000000007918 */ /* 0x000fc00000000000 */
[----:B------:R-:W-:-:S00]  /*24f0*/  NOP ;  /* 0x0000000000007918 */ /* 0x000fc00000000000 */
.L_x_29:


//--------------------- .text._Z13invert_colorsPfS_ii --------------------------
	.section	.text._Z13invert_colorsPfS_ii,"ax",@progbits
	.align	128
        .global         _Z13invert_colorsPfS_ii
        .type           _Z13invert_colorsPfS_ii,@function
        .size           _Z13invert_colorsPfS_ii,(.L_x_30 - _Z13invert_colorsPfS_ii)
        .other          _Z13invert_colorsPfS_ii,@"STO_CUDA_ENTRY STV_DEFAULT"
_Z13invert_colorsPfS_ii:
.text._Z13invert_colorsPfS_ii:
[----:B------:R-:W-:Y:S01]  /*0000*/  LDC R1, c[0x0][0x37c] ;  /* 0x0000df00ff017b82 */ /* 0x000fe20000000800 */
[----:B------:R-:W0:Y:S07]  /*0010*/  S2R R0, SR_TID.X ;  /* 0x0000000000007919 */ /* 0x000e2e0000002100 */
[----:B------:R-:W0:Y:S01]  /*0020*/  S2UR UR6, SR_CTAID.X ;  /* 0x00000000000679c3 */ /* 0x000e220000002500 */
[----:B------:R-:W1:Y:S07]  /*0030*/  LDCU.64 UR4, c[0x0][0x390] ;  /* 0x00007200ff0477ac */ /* 0x000e6e0008000a00 */
[----:B------:R-:W0:Y:S01]  /*0040*/  LDC R7, c[0x0][0x360] ;  /* 0x0000d800ff077b82 */ /* 0x000e220000000800 */
[----:B-1----:R-:W-:Y:S01]  /*0050*/  UIMAD UR4, UR5, UR4, URZ ;  /* 0x00000004050472a4 */ /* 0x002fe2000f8e02ff */
[----:B0-----:R-:W-:-:S05]  /*0060*/  IMAD R7, R7, UR6, R0 ;  /* 0x0000000607077c24 */ /* 0x001fca000f8e0200 */
[----:B------:R-:W-:-:S13]  /*0070*/  ISETP.GE.AND P0, PT, R7, UR4, PT ;  /* 0x0000000407007c0c */ /* 0x000fda000bf06270 */
[----:B------:R-:W-:Y:S05]  /*0080*/  @P0 EXIT ;  /* 0x000000000000094d */ /* 0x000fea0003800000 */
[----:B------:R-:W0:Y:S01]  /*0090*/  LDC.64 R2, c[0x0][0x380] ;  /* 0x0000e000ff027b82 */ /* 0x000e220000000a00 */
[----:B------:R-:W1:Y:S07]  /*00a0*/  LDCU.64 UR4, c[0x0][0x358] ;  /* 0x00006b00ff0477ac */ /* 0x000e6e0008000a00 */
[----:B------:R-:W2:Y:S01]  /*00b0*/  LDC.64 R4, c[0x0][0x388] ;  /* 0x0000e200ff047b82 */ /* 0x000ea20000000a00 */
[----:B0-----:R-:W-:-:S06]  /*00c0*/  IMAD.WIDE R2, R7, 0x4, R2 ;  /* 0x0000000407027825 */ /* 0x001fcc00078e0202 */
[----:B-1----:R-:W3:Y:S01]  /*00d0*/  LDG.E R2, desc[UR4][R2.64] ;  /* 0x0000000402027981 */ /* 0x002ee2000c1e1900 */
[----:B--2---:R-:W-:-:S04]  /*00e0*/  IMAD.WIDE R4, R7, 0x4, R4 ;  /* 0x0000000407047825 */ /* 0x004fc800078e0204 */
[----:B---3--:R-:W-:-:S05]  /*00f0*/  FADD R7, -R2, 1 ;  /* 0x3f80000002077421 */ /* 0x008fca0000000100 */
[----:B------:R-:W-:Y:S01]  /*0100*/  STG.E desc[UR4][R4.64], R7 ;  /* 0x0000000704007986 */ /* 0x000fe2000c101904 */
[----:B------:R-:W-:Y:S05]  /*0110*/  EXIT ;  /* 0x000000000000794d */ /* 0x000fea0003800000 */
.L_x_28:
        /* <DEDUP_REMOVED lines=14> */
.L_x_30:


//--------------------- .nv.shared._Z19convolution1DKernelPfS_iiii --------------------------
	.section	.nv.shared._Z19convolution1DKernelPfS_iiii,"aw",@nobits
	.sectionflags	@""
	.align	4
.nv.shared._Z19convolution1DKernelPfS_iiii:
	.zero		10816


//--------------------- .nv.shared.reserved.0     --------------------------
	.section	.nv.shared.reserved.0,"aw",@nobits
	.weak		__nv_reservedSMEM_offset_0_alias
	.size		__nv_reservedSMEM_offset_0_alias, 0, 64
	.other		__nv_reservedSMEM_offset_0_alias,@"STO_CUDA_RESERVED_SHARED STV_DEFAULT"
__nv_reservedSMEM_offset_0_alias:
	.zero		0
	.zero		64


//--------------------- .nv.constant0._Z19convolution1DKernelPfS_iiii --------------------------
	.section	.nv.constant0._Z19convolution1DKernelPfS_iiii,"a",@progbits
	.sectionflags	@""
	.align	4
.nv.constant0._Z19convolution1DKernelPfS_iiii:
	.zero		928


//--------------------- .nv.constant0._Z13invert_colorsPfS_ii --------------------------
	.section	.nv.constant0._Z13invert_colorsPfS_ii,"a",@progbits
	.sectionflags	@""
	.align	4
.nv.constant0._Z13invert_colorsPfS_ii:
	.zero		920


//--------------------- SYMBOLS --------------------------

	.type		.nv.reservedSmem.offset0,@object
	.size		.nv.reservedSmem.offset0,0x4
	.type		.nv.reservedSmem.cap,@object
	.size		.nv.reservedSmem.cap,0x4
